//
// Generated by NVIDIA NVVM Compiler
//
// Compiler Build ID: CL-36424714
// Cuda compilation tools, release 13.0, V13.0.88
// Based on NVVM 20.0.0
//

.version 9.0
.target sm_100
.address_size 64

	// .globl	_Z14naiveTransposePiS_ii
.extern .func  (.param .b32 func_retval0) vprintf
(
	.param .b64 vprintf_param_0,
	.param .b64 vprintf_param_1
)
;
// _ZZ18sharedMemTransposePiS_iiE4data has been demoted
// _ZZ22transposeGPUcoalescingPiiiS_E4tile has been demoted
// _ZZ19sharedMem2TransposePiS_iiE4data has been demoted
.global .align 1 .b8 $str[4] = {37, 100, 32};
.global .align 1 .b8 $str$1[2] = {10};

.visible .entry _Z14naiveTransposePiS_ii(
	.param .u64 .ptr .align 1 _Z14naiveTransposePiS_ii_param_0,
	.param .u64 .ptr .align 1 _Z14naiveTransposePiS_ii_param_1,
	.param .u32 _Z14naiveTransposePiS_ii_param_2,
	.param .u32 _Z14naiveTransposePiS_ii_param_3
)
{
	.reg .pred 	%p<4>;
	.reg .b32 	%r<16>;
	.reg .b64 	%rd<9>;

	ld.param.u64 	%rd1, [_Z14naiveTransposePiS_ii_param_0];
	ld.param.u64 	%rd2, [_Z14naiveTransposePiS_ii_param_1];
	ld.param.u32 	%r3, [_Z14naiveTransposePiS_ii_param_2];
	ld.param.u32 	%r5, [_Z14naiveTransposePiS_ii_param_3];
	mov.u32 	%r6, %ctaid.x;
	mov.u32 	%r7, %ntid.x;
	mov.u32 	%r8, %tid.x;
	mad.lo.s32 	%r1, %r6, %r7, %r8;
	mov.u32 	%r9, %ctaid.y;
	mov.u32 	%r10, %ntid.y;
	mov.u32 	%r11, %tid.y;
	mad.lo.s32 	%r12, %r9, %r10, %r11;
	setp.ge.s32 	%p1, %r1, %r3;
	setp.ge.s32 	%p2, %r12, %r5;
	or.pred  	%p3, %p1, %p2;
	@%p3 bra 	$L__BB0_2;
	cvta.to.global.u64 	%rd3, %rd1;
	cvta.to.global.u64 	%rd4, %rd2;
	mad.lo.s32 	%r13, %r5, %r1, %r12;
	mul.wide.s32 	%rd5, %r13, 4;
	add.s64 	%rd6, %rd3, %rd5;
	ld.global.u32 	%r14, [%rd6];
	mad.lo.s32 	%r15, %r3, %r12, %r1;
	mul.wide.s32 	%rd7, %r15, 4;
	add.s64 	%rd8, %rd4, %rd7;
	st.global.u32 	[%rd8], %r14;
$L__BB0_2:
	ret;

}
	// .globl	_Z18sharedMemTransposePiS_ii
.visible .entry _Z18sharedMemTransposePiS_ii(
	.param .u64 .ptr .align 1 _Z18sharedMemTransposePiS_ii_param_0,
	.param .u64 .ptr .align 1 _Z18sharedMemTransposePiS_ii_param_1,
	.param .u32 _Z18sharedMemTransposePiS_ii_param_2,
	.param .u32 _Z18sharedMemTransposePiS_ii_param_3
)
{
	.local .align 8 .b8 	__local_depot1[8];
	.reg .b64 	%SP;
	.reg .b64 	%SPL;
	.reg .pred 	%p<9>;
	.reg .b32 	%r<139>;
	.reg .b64 	%rd<16>;
	// demoted variable
	.shared .align 4 .b8 _ZZ18sharedMemTransposePiS_iiE4data[4096];
	mov.u64 	%SPL, __local_depot1;
	cvta.local.u64 	%SP, %SPL;
	ld.param.u64 	%rd1, [_Z18sharedMemTransposePiS_ii_param_0];
	ld.param.u32 	%r10, [_Z18sharedMemTransposePiS_ii_param_2];
	ld.param.u32 	%r12, [_Z18sharedMemTransposePiS_ii_param_3];
	mov.u32 	%r13, %ctaid.x;
	mov.u32 	%r14, %ntid.x;
	mul.lo.s32 	%r1, %r13, %r14;
	mov.u32 	%r2, %tid.x;
	add.s32 	%r3, %r1, %r2;
	mov.u32 	%r15, %ctaid.y;
	mov.u32 	%r16, %ntid.y;
	mov.u32 	%r4, %tid.y;
	mad.lo.s32 	%r17, %r15, %r16, %r4;
	setp.ge.s32 	%p1, %r3, %r10;
	setp.ge.s32 	%p2, %r17, %r12;
	or.pred  	%p3, %p1, %p2;
	@%p3 bra 	$L__BB1_2;
	ld.param.u32 	%r136, [_Z18sharedMemTransposePiS_ii_param_2];
	cvta.to.global.u64 	%rd3, %rd1;
	mad.lo.s32 	%r18, %r136, %r17, %r3;
	mul.wide.s32 	%rd4, %r18, 4;
	add.s64 	%rd5, %rd3, %rd4;
	ld.global.u32 	%r19, [%rd5];
	shl.b32 	%r20, %r4, 7;
	mov.u32 	%r21, _ZZ18sharedMemTransposePiS_iiE4data;
	add.s32 	%r22, %r21, %r20;
	shl.b32 	%r23, %r2, 2;
	add.s32 	%r24, %r22, %r23;
	st.shared.u32 	[%r24], %r19;
$L__BB1_2:
	bar.sync 	0;
	or.b32  	%r25, %r2, %r4;
	setp.ne.s32 	%p4, %r25, 0;
	@%p4 bra 	$L__BB1_5;
	mov.b32 	%r138, 64;
	mov.u32 	%r27, _ZZ18sharedMemTransposePiS_iiE4data;
	add.u64 	%rd6, %SP, 0;
	mov.u64 	%rd8, $str;
	mov.u64 	%rd10, $str$1;
$L__BB1_4:
	add.s32 	%r28, %r27, %r138;
	ld.shared.u32 	%r29, [%r28+-64];
	cvta.to.local.u64 	%rd7, %rd6;
	st.local.u32 	[%rd7], %r29;
	cvta.global.u64 	%rd9, %rd8;
	{ // callseq 0, 0
	.param .b64 param0;
	st.param.b64 	[param0], %rd9;
	.param .b64 param1;
	st.param.b64 	[param1], %rd6;
	.param .b32 retval0;
	call.uni (retval0), 
	vprintf, 
	(
	param0, 
	param1
	);
	ld.param.b32 	%r30, [retval0];
	} // callseq 0
	ld.shared.u32 	%r32, [%r28+-60];
	st.local.u32 	[%rd7], %r32;
	{ // callseq 1, 0
	.param .b64 param0;
	st.param.b64 	[param0], %rd9;
	.param .b64 param1;
	st.param.b64 	[param1], %rd6;
	.param .b32 retval0;
	call.uni (retval0), 
	vprintf, 
	(
	param0, 
	param1
	);
	ld.param.b32 	%r33, [retval0];
	} // callseq 1
	ld.shared.u32 	%r35, [%r28+-56];
	st.local.u32 	[%rd7], %r35;
	{ // callseq 2, 0
	.param .b64 param0;
	st.param.b64 	[param0], %rd9;
	.param .b64 param1;
	st.param.b64 	[param1], %rd6;
	.param .b32 retval0;
	call.uni (retval0), 
	vprintf, 
	(
	param0, 
	param1
	);
	ld.param.b32 	%r36, [retval0];
	} // callseq 2
	ld.shared.u32 	%r38, [%r28+-52];
	st.local.u32 	[%rd7], %r38;
	{ // callseq 3, 0
	.param .b64 param0;
	st.param.b64 	[param0], %rd9;
	.param .b64 param1;
	st.param.b64 	[param1], %rd6;
	.param .b32 retval0;
	call.uni (retval0), 
	vprintf, 
	(
	param0, 
	param1
	);
	ld.param.b32 	%r39, [retval0];
	} // callseq 3
	ld.shared.u32 	%r41, [%r28+-48];
	st.local.u32 	[%rd7], %r41;
	{ // callseq 4, 0
	.param .b64 param0;
	st.param.b64 	[param0], %rd9;
	.param .b64 param1;
	st.param.b64 	[param1], %rd6;
	.param .b32 retval0;
	call.uni (retval0), 
	vprintf, 
	(
	param0, 
	param1
	);
	ld.param.b32 	%r42, [retval0];
	} // callseq 4
	ld.shared.u32 	%r44, [%r28+-44];
	st.local.u32 	[%rd7], %r44;
	{ // callseq 5, 0
	.param .b64 param0;
	st.param.b64 	[param0], %rd9;
	.param .b64 param1;
	st.param.b64 	[param1], %rd6;
	.param .b32 retval0;
	call.uni (retval0), 
	vprintf, 
	(
	param0, 
	param1
	);
	ld.param.b32 	%r45, [retval0];
	} // callseq 5
	ld.shared.u32 	%r47, [%r28+-40];
	st.local.u32 	[%rd7], %r47;
	{ // callseq 6, 0
	.param .b64 param0;
	st.param.b64 	[param0], %rd9;
	.param .b64 param1;
	st.param.b64 	[param1], %rd6;
	.param .b32 retval0;
	call.uni (retval0), 
	vprintf, 
	(
	param0, 
	param1
	);
	ld.param.b32 	%r48, [retval0];
	} // callseq 6
	ld.shared.u32 	%r50, [%r28+-36];
	st.local.u32 	[%rd7], %r50;
	{ // callseq 7, 0
	.param .b64 param0;
	st.param.b64 	[param0], %rd9;
	.param .b64 param1;
	st.param.b64 	[param1], %rd6;
	.param .b32 retval0;
	call.uni (retval0), 
	vprintf, 
	(
	param0, 
	param1
	);
	ld.param.b32 	%r51, [retval0];
	} // callseq 7
	ld.shared.u32 	%r53, [%r28+-32];
	st.local.u32 	[%rd7], %r53;
	{ // callseq 8, 0
	.param .b64 param0;
	st.param.b64 	[param0], %rd9;
	.param .b64 param1;
	st.param.b64 	[param1], %rd6;
	.param .b32 retval0;
	call.uni (retval0), 
	vprintf, 
	(
	param0, 
	param1
	);
	ld.param.b32 	%r54, [retval0];
	} // callseq 8
	ld.shared.u32 	%r56, [%r28+-28];
	st.local.u32 	[%rd7], %r56;
	{ // callseq 9, 0
	.param .b64 param0;
	st.param.b64 	[param0], %rd9;
	.param .b64 param1;
	st.param.b64 	[param1], %rd6;
	.param .b32 retval0;
	call.uni (retval0), 
	vprintf, 
	(
	param0, 
	param1
	);
	ld.param.b32 	%r57, [retval0];
	} // callseq 9
	ld.shared.u32 	%r59, [%r28+-24];
	st.local.u32 	[%rd7], %r59;
	{ // callseq 10, 0
	.param .b64 param0;
	st.param.b64 	[param0], %rd9;
	.param .b64 param1;
	st.param.b64 	[param1], %rd6;
	.param .b32 retval0;
	call.uni (retval0), 
	vprintf, 
	(
	param0, 
	param1
	);
	ld.param.b32 	%r60, [retval0];
	} // callseq 10
	ld.shared.u32 	%r62, [%r28+-20];
	st.local.u32 	[%rd7], %r62;
	{ // callseq 11, 0
	.param .b64 param0;
	st.param.b64 	[param0], %rd9;
	.param .b64 param1;
	st.param.b64 	[param1], %rd6;
	.param .b32 retval0;
	call.uni (retval0), 
	vprintf, 
	(
	param0, 
	param1
	);
	ld.param.b32 	%r63, [retval0];
	} // callseq 11
	ld.shared.u32 	%r65, [%r28+-16];
	st.local.u32 	[%rd7], %r65;
	{ // callseq 12, 0
	.param .b64 param0;
	st.param.b64 	[param0], %rd9;
	.param .b64 param1;
	st.param.b64 	[param1], %rd6;
	.param .b32 retval0;
	call.uni (retval0), 
	vprintf, 
	(
	param0, 
	param1
	);
	ld.param.b32 	%r66, [retval0];
	} // callseq 12
	ld.shared.u32 	%r68, [%r28+-12];
	st.local.u32 	[%rd7], %r68;
	{ // callseq 13, 0
	.param .b64 param0;
	st.param.b64 	[param0], %rd9;
	.param .b64 param1;
	st.param.b64 	[param1], %rd6;
	.param .b32 retval0;
	call.uni (retval0), 
	vprintf, 
	(
	param0, 
	param1
	);
	ld.param.b32 	%r69, [retval0];
	} // callseq 13
	ld.shared.u32 	%r71, [%r28+-8];
	st.local.u32 	[%rd7], %r71;
	{ // callseq 14, 0
	.param .b64 param0;
	st.param.b64 	[param0], %rd9;
	.param .b64 param1;
	st.param.b64 	[param1], %rd6;
	.param .b32 retval0;
	call.uni (retval0), 
	vprintf, 
	(
	param0, 
	param1
	);
	ld.param.b32 	%r72, [retval0];
	} // callseq 14
	ld.shared.u32 	%r74, [%r28+-4];
	st.local.u32 	[%rd7], %r74;
	{ // callseq 15, 0
	.param .b64 param0;
	st.param.b64 	[param0], %rd9;
	.param .b64 param1;
	st.param.b64 	[param1], %rd6;
	.param .b32 retval0;
	call.uni (retval0), 
	vprintf, 
	(
	param0, 
	param1
	);
	ld.param.b32 	%r75, [retval0];
	} // callseq 15
	ld.shared.u32 	%r77, [%r28];
	st.local.u32 	[%rd7], %r77;
	{ // callseq 16, 0
	.param .b64 param0;
	st.param.b64 	[param0], %rd9;
	.param .b64 param1;
	st.param.b64 	[param1], %rd6;
	.param .b32 retval0;
	call.uni (retval0), 
	vprintf, 
	(
	param0, 
	param1
	);
	ld.param.b32 	%r78, [retval0];
	} // callseq 16
	ld.shared.u32 	%r80, [%r28+4];
	st.local.u32 	[%rd7], %r80;
	{ // callseq 17, 0
	.param .b64 param0;
	st.param.b64 	[param0], %rd9;
	.param .b64 param1;
	st.param.b64 	[param1], %rd6;
	.param .b32 retval0;
	call.uni (retval0), 
	vprintf, 
	(
	param0, 
	param1
	);
	ld.param.b32 	%r81, [retval0];
	} // callseq 17
	ld.shared.u32 	%r83, [%r28+8];
	st.local.u32 	[%rd7], %r83;
	{ // callseq 18, 0
	.param .b64 param0;
	st.param.b64 	[param0], %rd9;
	.param .b64 param1;
	st.param.b64 	[param1], %rd6;
	.param .b32 retval0;
	call.uni (retval0), 
	vprintf, 
	(
	param0, 
	param1
	);
	ld.param.b32 	%r84, [retval0];
	} // callseq 18
	ld.shared.u32 	%r86, [%r28+12];
	st.local.u32 	[%rd7], %r86;
	{ // callseq 19, 0
	.param .b64 param0;
	st.param.b64 	[param0], %rd9;
	.param .b64 param1;
	st.param.b64 	[param1], %rd6;
	.param .b32 retval0;
	call.uni (retval0), 
	vprintf, 
	(
	param0, 
	param1
	);
	ld.param.b32 	%r87, [retval0];
	} // callseq 19
	ld.shared.u32 	%r89, [%r28+16];
	st.local.u32 	[%rd7], %r89;
	{ // callseq 20, 0
	.param .b64 param0;
	st.param.b64 	[param0], %rd9;
	.param .b64 param1;
	st.param.b64 	[param1], %rd6;
	.param .b32 retval0;
	call.uni (retval0), 
	vprintf, 
	(
	param0, 
	param1
	);
	ld.param.b32 	%r90, [retval0];
	} // callseq 20
	ld.shared.u32 	%r92, [%r28+20];
	st.local.u32 	[%rd7], %r92;
	{ // callseq 21, 0
	.param .b64 param0;
	st.param.b64 	[param0], %rd9;
	.param .b64 param1;
	st.param.b64 	[param1], %rd6;
	.param .b32 retval0;
	call.uni (retval0), 
	vprintf, 
	(
	param0, 
	param1
	);
	ld.param.b32 	%r93, [retval0];
	} // callseq 21
	ld.shared.u32 	%r95, [%r28+24];
	st.local.u32 	[%rd7], %r95;
	{ // callseq 22, 0
	.param .b64 param0;
	st.param.b64 	[param0], %rd9;
	.param .b64 param1;
	st.param.b64 	[param1], %rd6;
	.param .b32 retval0;
	call.uni (retval0), 
	vprintf, 
	(
	param0, 
	param1
	);
	ld.param.b32 	%r96, [retval0];
	} // callseq 22
	ld.shared.u32 	%r98, [%r28+28];
	st.local.u32 	[%rd7], %r98;
	{ // callseq 23, 0
	.param .b64 param0;
	st.param.b64 	[param0], %rd9;
	.param .b64 param1;
	st.param.b64 	[param1], %rd6;
	.param .b32 retval0;
	call.uni (retval0), 
	vprintf, 
	(
	param0, 
	param1
	);
	ld.param.b32 	%r99, [retval0];
	} // callseq 23
	ld.shared.u32 	%r101, [%r28+32];
	st.local.u32 	[%rd7], %r101;
	{ // callseq 24, 0
	.param .b64 param0;
	st.param.b64 	[param0], %rd9;
	.param .b64 param1;
	st.param.b64 	[param1], %rd6;
	.param .b32 retval0;
	call.uni (retval0), 
	vprintf, 
	(
	param0, 
	param1
	);
	ld.param.b32 	%r102, [retval0];
	} // callseq 24
	ld.shared.u32 	%r104, [%r28+36];
	st.local.u32 	[%rd7], %r104;
	{ // callseq 25, 0
	.param .b64 param0;
	st.param.b64 	[param0], %rd9;
	.param .b64 param1;
	st.param.b64 	[param1], %rd6;
	.param .b32 retval0;
	call.uni (retval0), 
	vprintf, 
	(
	param0, 
	param1
	);
	ld.param.b32 	%r105, [retval0];
	} // callseq 25
	ld.shared.u32 	%r107, [%r28+40];
	st.local.u32 	[%rd7], %r107;
	{ // callseq 26, 0
	.param .b64 param0;
	st.param.b64 	[param0], %rd9;
	.param .b64 param1;
	st.param.b64 	[param1], %rd6;
	.param .b32 retval0;
	call.uni (retval0), 
	vprintf, 
	(
	param0, 
	param1
	);
	ld.param.b32 	%r108, [retval0];
	} // callseq 26
	ld.shared.u32 	%r110, [%r28+44];
	st.local.u32 	[%rd7], %r110;
	{ // callseq 27, 0
	.param .b64 param0;
	st.param.b64 	[param0], %rd9;
	.param .b64 param1;
	st.param.b64 	[param1], %rd6;
	.param .b32 retval0;
	call.uni (retval0), 
	vprintf, 
	(
	param0, 
	param1
	);
	ld.param.b32 	%r111, [retval0];
	} // callseq 27
	ld.shared.u32 	%r113, [%r28+48];
	st.local.u32 	[%rd7], %r113;
	{ // callseq 28, 0
	.param .b64 param0;
	st.param.b64 	[param0], %rd9;
	.param .b64 param1;
	st.param.b64 	[param1], %rd6;
	.param .b32 retval0;
	call.uni (retval0), 
	vprintf, 
	(
	param0, 
	param1
	);
	ld.param.b32 	%r114, [retval0];
	} // callseq 28
	ld.shared.u32 	%r116, [%r28+52];
	st.local.u32 	[%rd7], %r116;
	{ // callseq 29, 0
	.param .b64 param0;
	st.param.b64 	[param0], %rd9;
	.param .b64 param1;
	st.param.b64 	[param1], %rd6;
	.param .b32 retval0;
	call.uni (retval0), 
	vprintf, 
	(
	param0, 
	param1
	);
	ld.param.b32 	%r117, [retval0];
	} // callseq 29
	ld.shared.u32 	%r119, [%r28+56];
	st.local.u32 	[%rd7], %r119;
	{ // callseq 30, 0
	.param .b64 param0;
	st.param.b64 	[param0], %rd9;
	.param .b64 param1;
	st.param.b64 	[param1], %rd6;
	.param .b32 retval0;
	call.uni (retval0), 
	vprintf, 
	(
	param0, 
	param1
	);
	ld.param.b32 	%r120, [retval0];
	} // callseq 30
	ld.shared.u32 	%r122, [%r28+60];
	st.local.u32 	[%rd7], %r122;
	{ // callseq 31, 0
	.param .b64 param0;
	st.param.b64 	[param0], %rd9;
	.param .b64 param1;
	st.param.b64 	[param1], %rd6;
	.param .b32 retval0;
	call.uni (retval0), 
	vprintf, 
	(
	param0, 
	param1
	);
	ld.param.b32 	%r123, [retval0];
	} // callseq 31
	cvta.global.u64 	%rd11, %rd10;
	{ // callseq 32, 0
	.param .b64 param0;
	st.param.b64 	[param0], %rd11;
	.param .b64 param1;
	st.param.b64 	[param1], 0;
	.param .b32 retval0;
	call.uni (retval0), 
	vprintf, 
	(
	param0, 
	param1
	);
	ld.param.b32 	%r125, [retval0];
	} // callseq 32
	add.s32 	%r138, %r138, 128;
	setp.ne.s32 	%p5, %r138, 4160;
	@%p5 bra 	$L__BB1_4;
$L__BB1_5:
	ld.param.u32 	%r137, [_Z18sharedMemTransposePiS_ii_param_2];
	mov.u32 	%r127, %ctaid.y;
	mov.u32 	%r128, %ntid.y;
	mad.lo.s32 	%r8, %r127, %r128, %r2;
	add.s32 	%r9, %r1, %r4;
	setp.ge.s32 	%p6, %r8, %r12;
	setp.ge.s32 	%p7, %r9, %r137;
	or.pred  	%p8, %p7, %p6;
	@%p8 bra 	$L__BB1_7;
	ld.param.u64 	%rd15, [_Z18sharedMemTransposePiS_ii_param_1];
	shl.b32 	%r129, %r2, 7;
	mov.u32 	%r130, _ZZ18sharedMemTransposePiS_iiE4data;
	add.s32 	%r131, %r130, %r129;
	shl.b32 	%r132, %r4, 2;
	add.s32 	%r133, %r131, %r132;
	ld.shared.u32 	%r134, [%r133];
	mad.lo.s32 	%r135, %r12, %r9, %r8;
	cvta.to.global.u64 	%rd12, %rd15;
	mul.wide.s32 	%rd13, %r135, 4;
	add.s64 	%rd14, %rd12, %rd13;
	st.global.u32 	[%rd14], %r134;
$L__BB1_7:
	ret;

}
	// .globl	_Z22transposeGPUcoalescingPiiiS_
.visible .entry _Z22transposeGPUcoalescingPiiiS_(
	.param .u64 .ptr .align 1 _Z22transposeGPUcoalescingPiiiS__param_0,
	.param .u32 _Z22transposeGPUcoalescingPiiiS__param_1,
	.param .u32 _Z22transposeGPUcoalescingPiiiS__param_2,
	.param .u64 .ptr .align 1 _Z22transposeGPUcoalescingPiiiS__param_3
)
{
	.reg .b32 	%r<143>;
	.reg .b32 	%f<65>;
	.reg .b64 	%rd<133>;
	// demoted variable
	.shared .align 4 .b8 _ZZ22transposeGPUcoalescingPiiiS_E4tile[4224];
	ld.param.u64 	%rd1, [_Z22transposeGPUcoalescingPiiiS__param_0];
	ld.param.u32 	%r1, [_Z22transposeGPUcoalescingPiiiS__param_1];
	ld.param.u32 	%r2, [_Z22transposeGPUcoalescingPiiiS__param_2];
	ld.param.u64 	%rd2, [_Z22transposeGPUcoalescingPiiiS__param_3];
	mov.u32 	%r3, %ctaid.x;
	shl.b32 	%r4, %r3, 5;
	mov.u32 	%r5, %tid.x;
	add.s32 	%r6, %r4, %r5;
	shl.b32 	%r7, %r5, 2;
	mov.u32 	%r8, _ZZ22transposeGPUcoalescingPiiiS_E4tile;
	add.s32 	%r9, %r8, %r7;
	mov.u32 	%r10, %ctaid.y;
	shl.b32 	%r11, %r10, 5;
	cvta.to.global.u64 	%rd3, %rd1;
	mad.lo.s32 	%r12, %r11, %r2, %r6;
	mul.wide.u32 	%rd4, %r12, 4;
	add.s64 	%rd5, %rd3, %rd4;
	ld.global.u32 	%r13, [%rd5];
	cvt.rn.f32.s32 	%f1, %r13;
	st.shared.f32 	[%r9], %f1;
	add.s32 	%r14, %r12, %r2;
	mul.wide.u32 	%rd6, %r14, 4;
	add.s64 	%rd7, %rd3, %rd6;
	ld.global.u32 	%r15, [%rd7];
	cvt.rn.f32.s32 	%f2, %r15;
	st.shared.f32 	[%r9+132], %f2;
	add.s32 	%r16, %r14, %r2;
	mul.wide.u32 	%rd8, %r16, 4;
	add.s64 	%rd9, %rd3, %rd8;
	ld.global.u32 	%r17, [%rd9];
	cvt.rn.f32.s32 	%f3, %r17;
	st.shared.f32 	[%r9+264], %f3;
	add.s32 	%r18, %r16, %r2;
	mul.wide.u32 	%rd10, %r18, 4;
	add.s64 	%rd11, %rd3, %rd10;
	ld.global.u32 	%r19, [%rd11];
	cvt.rn.f32.s32 	%f4, %r19;
	st.shared.f32 	[%r9+396], %f4;
	add.s32 	%r20, %r18, %r2;
	mul.wide.u32 	%rd12, %r20, 4;
	add.s64 	%rd13, %rd3, %rd12;
	ld.global.u32 	%r21, [%rd13];
	cvt.rn.f32.s32 	%f5, %r21;
	st.shared.f32 	[%r9+528], %f5;
	add.s32 	%r22, %r20, %r2;
	mul.wide.u32 	%rd14, %r22, 4;
	add.s64 	%rd15, %rd3, %rd14;
	ld.global.u32 	%r23, [%rd15];
	cvt.rn.f32.s32 	%f6, %r23;
	st.shared.f32 	[%r9+660], %f6;
	add.s32 	%r24, %r22, %r2;
	mul.wide.u32 	%rd16, %r24, 4;
	add.s64 	%rd17, %rd3, %rd16;
	ld.global.u32 	%r25, [%rd17];
	cvt.rn.f32.s32 	%f7, %r25;
	st.shared.f32 	[%r9+792], %f7;
	add.s32 	%r26, %r24, %r2;
	mul.wide.u32 	%rd18, %r26, 4;
	add.s64 	%rd19, %rd3, %rd18;
	ld.global.u32 	%r27, [%rd19];
	cvt.rn.f32.s32 	%f8, %r27;
	st.shared.f32 	[%r9+924], %f8;
	add.s32 	%r28, %r26, %r2;
	mul.wide.u32 	%rd20, %r28, 4;
	add.s64 	%rd21, %rd3, %rd20;
	ld.global.u32 	%r29, [%rd21];
	cvt.rn.f32.s32 	%f9, %r29;
	st.shared.f32 	[%r9+1056], %f9;
	add.s32 	%r30, %r28, %r2;
	mul.wide.u32 	%rd22, %r30, 4;
	add.s64 	%rd23, %rd3, %rd22;
	ld.global.u32 	%r31, [%rd23];
	cvt.rn.f32.s32 	%f10, %r31;
	st.shared.f32 	[%r9+1188], %f10;
	add.s32 	%r32, %r30, %r2;
	mul.wide.u32 	%rd24, %r32, 4;
	add.s64 	%rd25, %rd3, %rd24;
	ld.global.u32 	%r33, [%rd25];
	cvt.rn.f32.s32 	%f11, %r33;
	st.shared.f32 	[%r9+1320], %f11;
	add.s32 	%r34, %r32, %r2;
	mul.wide.u32 	%rd26, %r34, 4;
	add.s64 	%rd27, %rd3, %rd26;
	ld.global.u32 	%r35, [%rd27];
	cvt.rn.f32.s32 	%f12, %r35;
	st.shared.f32 	[%r9+1452], %f12;
	add.s32 	%r36, %r34, %r2;
	mul.wide.u32 	%rd28, %r36, 4;
	add.s64 	%rd29, %rd3, %rd28;
	ld.global.u32 	%r37, [%rd29];
	cvt.rn.f32.s32 	%f13, %r37;
	st.shared.f32 	[%r9+1584], %f13;
	add.s32 	%r38, %r36, %r2;
	mul.wide.u32 	%rd30, %r38, 4;
	add.s64 	%rd31, %rd3, %rd30;
	ld.global.u32 	%r39, [%rd31];
	cvt.rn.f32.s32 	%f14, %r39;
	st.shared.f32 	[%r9+1716], %f14;
	add.s32 	%r40, %r38, %r2;
	mul.wide.u32 	%rd32, %r40, 4;
	add.s64 	%rd33, %rd3, %rd32;
	ld.global.u32 	%r41, [%rd33];
	cvt.rn.f32.s32 	%f15, %r41;
	st.shared.f32 	[%r9+1848], %f15;
	add.s32 	%r42, %r40, %r2;
	mul.wide.u32 	%rd34, %r42, 4;
	add.s64 	%rd35, %rd3, %rd34;
	ld.global.u32 	%r43, [%rd35];
	cvt.rn.f32.s32 	%f16, %r43;
	st.shared.f32 	[%r9+1980], %f16;
	add.s32 	%r44, %r42, %r2;
	mul.wide.u32 	%rd36, %r44, 4;
	add.s64 	%rd37, %rd3, %rd36;
	ld.global.u32 	%r45, [%rd37];
	cvt.rn.f32.s32 	%f17, %r45;
	st.shared.f32 	[%r9+2112], %f17;
	add.s32 	%r46, %r44, %r2;
	mul.wide.u32 	%rd38, %r46, 4;
	add.s64 	%rd39, %rd3, %rd38;
	ld.global.u32 	%r47, [%rd39];
	cvt.rn.f32.s32 	%f18, %r47;
	st.shared.f32 	[%r9+2244], %f18;
	add.s32 	%r48, %r46, %r2;
	mul.wide.u32 	%rd40, %r48, 4;
	add.s64 	%rd41, %rd3, %rd40;
	ld.global.u32 	%r49, [%rd41];
	cvt.rn.f32.s32 	%f19, %r49;
	st.shared.f32 	[%r9+2376], %f19;
	add.s32 	%r50, %r48, %r2;
	mul.wide.u32 	%rd42, %r50, 4;
	add.s64 	%rd43, %rd3, %rd42;
	ld.global.u32 	%r51, [%rd43];
	cvt.rn.f32.s32 	%f20, %r51;
	st.shared.f32 	[%r9+2508], %f20;
	add.s32 	%r52, %r50, %r2;
	mul.wide.u32 	%rd44, %r52, 4;
	add.s64 	%rd45, %rd3, %rd44;
	ld.global.u32 	%r53, [%rd45];
	cvt.rn.f32.s32 	%f21, %r53;
	st.shared.f32 	[%r9+2640], %f21;
	add.s32 	%r54, %r52, %r2;
	mul.wide.u32 	%rd46, %r54, 4;
	add.s64 	%rd47, %rd3, %rd46;
	ld.global.u32 	%r55, [%rd47];
	cvt.rn.f32.s32 	%f22, %r55;
	st.shared.f32 	[%r9+2772], %f22;
	add.s32 	%r56, %r54, %r2;
	mul.wide.u32 	%rd48, %r56, 4;
	add.s64 	%rd49, %rd3, %rd48;
	ld.global.u32 	%r57, [%rd49];
	cvt.rn.f32.s32 	%f23, %r57;
	st.shared.f32 	[%r9+2904], %f23;
	add.s32 	%r58, %r56, %r2;
	mul.wide.u32 	%rd50, %r58, 4;
	add.s64 	%rd51, %rd3, %rd50;
	ld.global.u32 	%r59, [%rd51];
	cvt.rn.f32.s32 	%f24, %r59;
	st.shared.f32 	[%r9+3036], %f24;
	add.s32 	%r60, %r58, %r2;
	mul.wide.u32 	%rd52, %r60, 4;
	add.s64 	%rd53, %rd3, %rd52;
	ld.global.u32 	%r61, [%rd53];
	cvt.rn.f32.s32 	%f25, %r61;
	st.shared.f32 	[%r9+3168], %f25;
	add.s32 	%r62, %r60, %r2;
	mul.wide.u32 	%rd54, %r62, 4;
	add.s64 	%rd55, %rd3, %rd54;
	ld.global.u32 	%r63, [%rd55];
	cvt.rn.f32.s32 	%f26, %r63;
	st.shared.f32 	[%r9+3300], %f26;
	add.s32 	%r64, %r62, %r2;
	mul.wide.u32 	%rd56, %r64, 4;
	add.s64 	%rd57, %rd3, %rd56;
	ld.global.u32 	%r65, [%rd57];
	cvt.rn.f32.s32 	%f27, %r65;
	st.shared.f32 	[%r9+3432], %f27;
	add.s32 	%r66, %r64, %r2;
	mul.wide.u32 	%rd58, %r66, 4;
	add.s64 	%rd59, %rd3, %rd58;
	ld.global.u32 	%r67, [%rd59];
	cvt.rn.f32.s32 	%f28, %r67;
	st.shared.f32 	[%r9+3564], %f28;
	add.s32 	%r68, %r66, %r2;
	mul.wide.u32 	%rd60, %r68, 4;
	add.s64 	%rd61, %rd3, %rd60;
	ld.global.u32 	%r69, [%rd61];
	cvt.rn.f32.s32 	%f29, %r69;
	st.shared.f32 	[%r9+3696], %f29;
	add.s32 	%r70, %r68, %r2;
	mul.wide.u32 	%rd62, %r70, 4;
	add.s64 	%rd63, %rd3, %rd62;
	ld.global.u32 	%r71, [%rd63];
	cvt.rn.f32.s32 	%f30, %r71;
	st.shared.f32 	[%r9+3828], %f30;
	add.s32 	%r72, %r70, %r2;
	mul.wide.u32 	%rd64, %r72, 4;
	add.s64 	%rd65, %rd3, %rd64;
	ld.global.u32 	%r73, [%rd65];
	cvt.rn.f32.s32 	%f31, %r73;
	st.shared.f32 	[%r9+3960], %f31;
	add.s32 	%r74, %r72, %r2;
	mul.wide.u32 	%rd66, %r74, 4;
	add.s64 	%rd67, %rd3, %rd66;
	ld.global.u32 	%r75, [%rd67];
	cvt.rn.f32.s32 	%f32, %r75;
	st.shared.f32 	[%r9+4092], %f32;
	bar.sync 	0;
	add.s32 	%r76, %r11, %r5;
	shl.b32 	%r77, %r5, 7;
	add.s32 	%r78, %r9, %r77;
	cvta.to.global.u64 	%rd68, %rd2;
	ld.shared.f32 	%f33, [%r78];
	cvt.rzi.s32.f32 	%r79, %f33;
	mad.lo.s32 	%r80, %r4, %r1, %r76;
	mul.wide.u32 	%rd69, %r80, 4;
	add.s64 	%rd70, %rd68, %rd69;
	st.global.u32 	[%rd70], %r79;
	ld.shared.f32 	%f34, [%r78+4];
	cvt.rzi.s32.f32 	%r81, %f34;
	add.s32 	%r82, %r80, %r1;
	mul.wide.u32 	%rd71, %r82, 4;
	add.s64 	%rd72, %rd68, %rd71;
	st.global.u32 	[%rd72], %r81;
	ld.shared.f32 	%f35, [%r78+8];
	cvt.rzi.s32.f32 	%r83, %f35;
	add.s32 	%r84, %r82, %r1;
	mul.wide.u32 	%rd73, %r84, 4;
	add.s64 	%rd74, %rd68, %rd73;
	st.global.u32 	[%rd74], %r83;
	ld.shared.f32 	%f36, [%r78+12];
	cvt.rzi.s32.f32 	%r85, %f36;
	add.s32 	%r86, %r84, %r1;
	mul.wide.u32 	%rd75, %r86, 4;
	add.s64 	%rd76, %rd68, %rd75;
	st.global.u32 	[%rd76], %r85;
	ld.shared.f32 	%f37, [%r78+16];
	cvt.rzi.s32.f32 	%r87, %f37;
	add.s32 	%r88, %r86, %r1;
	mul.wide.u32 	%rd77, %r88, 4;
	add.s64 	%rd78, %rd68, %rd77;
	st.global.u32 	[%rd78], %r87;
	ld.shared.f32 	%f38, [%r78+20];
	cvt.rzi.s32.f32 	%r89, %f38;
	add.s32 	%r90, %r88, %r1;
	mul.wide.u32 	%rd79, %r90, 4;
	add.s64 	%rd80, %rd68, %rd79;
	st.global.u32 	[%rd80], %r89;
	ld.shared.f32 	%f39, [%r78+24];
	cvt.rzi.s32.f32 	%r91, %f39;
	add.s32 	%r92, %r90, %r1;
	mul.wide.u32 	%rd81, %r92, 4;
	add.s64 	%rd82, %rd68, %rd81;
	st.global.u32 	[%rd82], %r91;
	ld.shared.f32 	%f40, [%r78+28];
	cvt.rzi.s32.f32 	%r93, %f40;
	add.s32 	%r94, %r92, %r1;
	mul.wide.u32 	%rd83, %r94, 4;
	add.s64 	%rd84, %rd68, %rd83;
	st.global.u32 	[%rd84], %r93;
	ld.shared.f32 	%f41, [%r78+32];
	cvt.rzi.s32.f32 	%r95, %f41;
	add.s32 	%r96, %r94, %r1;
	mul.wide.u32 	%rd85, %r96, 4;
	add.s64 	%rd86, %rd68, %rd85;
	st.global.u32 	[%rd86], %r95;
	ld.shared.f32 	%f42, [%r78+36];
	cvt.rzi.s32.f32 	%r97, %f42;
	add.s32 	%r98, %r96, %r1;
	mul.wide.u32 	%rd87, %r98, 4;
	add.s64 	%rd88, %rd68, %rd87;
	st.global.u32 	[%rd88], %r97;
	ld.shared.f32 	%f43, [%r78+40];
	cvt.rzi.s32.f32 	%r99, %f43;
	add.s32 	%r100, %r98, %r1;
	mul.wide.u32 	%rd89, %r100, 4;
	add.s64 	%rd90, %rd68, %rd89;
	st.global.u32 	[%rd90], %r99;
	ld.shared.f32 	%f44, [%r78+44];
	cvt.rzi.s32.f32 	%r101, %f44;
	add.s32 	%r102, %r100, %r1;
	mul.wide.u32 	%rd91, %r102, 4;
	add.s64 	%rd92, %rd68, %rd91;
	st.global.u32 	[%rd92], %r101;
	ld.shared.f32 	%f45, [%r78+48];
	cvt.rzi.s32.f32 	%r103, %f45;
	add.s32 	%r104, %r102, %r1;
	mul.wide.u32 	%rd93, %r104, 4;
	add.s64 	%rd94, %rd68, %rd93;
	st.global.u32 	[%rd94], %r103;
	ld.shared.f32 	%f46, [%r78+52];
	cvt.rzi.s32.f32 	%r105, %f46;
	add.s32 	%r106, %r104, %r1;
	mul.wide.u32 	%rd95, %r106, 4;
	add.s64 	%rd96, %rd68, %rd95;
	st.global.u32 	[%rd96], %r105;
	ld.shared.f32 	%f47, [%r78+56];
	cvt.rzi.s32.f32 	%r107, %f47;
	add.s32 	%r108, %r106, %r1;
	mul.wide.u32 	%rd97, %r108, 4;
	add.s64 	%rd98, %rd68, %rd97;
	st.global.u32 	[%rd98], %r107;
	ld.shared.f32 	%f48, [%r78+60];
	cvt.rzi.s32.f32 	%r109, %f48;
	add.s32 	%r110, %r108, %r1;
	mul.wide.u32 	%rd99, %r110, 4;
	add.s64 	%rd100, %rd68, %rd99;
	st.global.u32 	[%rd100], %r109;
	ld.shared.f32 	%f49, [%r78+64];
	cvt.rzi.s32.f32 	%r111, %f49;
	add.s32 	%r112, %r110, %r1;
	mul.wide.u32 	%rd101, %r112, 4;
	add.s64 	%rd102, %rd68, %rd101;
	st.global.u32 	[%rd102], %r111;
	ld.shared.f32 	%f50, [%r78+68];
	cvt.rzi.s32.f32 	%r113, %f50;
	add.s32 	%r114, %r112, %r1;
	mul.wide.u32 	%rd103, %r114, 4;
	add.s64 	%rd104, %rd68, %rd103;
	st.global.u32 	[%rd104], %r113;
	ld.shared.f32 	%f51, [%r78+72];
	cvt.rzi.s32.f32 	%r115, %f51;
	add.s32 	%r116, %r114, %r1;
	mul.wide.u32 	%rd105, %r116, 4;
	add.s64 	%rd106, %rd68, %rd105;
	st.global.u32 	[%rd106], %r115;
	ld.shared.f32 	%f52, [%r78+76];
	cvt.rzi.s32.f32 	%r117, %f52;
	add.s32 	%r118, %r116, %r1;
	mul.wide.u32 	%rd107, %r118, 4;
	add.s64 	%rd108, %rd68, %rd107;
	st.global.u32 	[%rd108], %r117;
	ld.shared.f32 	%f53, [%r78+80];
	cvt.rzi.s32.f32 	%r119, %f53;
	add.s32 	%r120, %r118, %r1;
	mul.wide.u32 	%rd109, %r120, 4;
	add.s64 	%rd110, %rd68, %rd109;
	st.global.u32 	[%rd110], %r119;
	ld.shared.f32 	%f54, [%r78+84];
	cvt.rzi.s32.f32 	%r121, %f54;
	add.s32 	%r122, %r120, %r1;
	mul.wide.u32 	%rd111, %r122, 4;
	add.s64 	%rd112, %rd68, %rd111;
	st.global.u32 	[%rd112], %r121;
	ld.shared.f32 	%f55, [%r78+88];
	cvt.rzi.s32.f32 	%r123, %f55;
	add.s32 	%r124, %r122, %r1;
	mul.wide.u32 	%rd113, %r124, 4;
	add.s64 	%rd114, %rd68, %rd113;
	st.global.u32 	[%rd114], %r123;
	ld.shared.f32 	%f56, [%r78+92];
	cvt.rzi.s32.f32 	%r125, %f56;
	add.s32 	%r126, %r124, %r1;
	mul.wide.u32 	%rd115, %r126, 4;
	add.s64 	%rd116, %rd68, %rd115;
	st.global.u32 	[%rd116], %r125;
	ld.shared.f32 	%f57, [%r78+96];
	cvt.rzi.s32.f32 	%r127, %f57;
	add.s32 	%r128, %r126, %r1;
	mul.wide.u32 	%rd117, %r128, 4;
	add.s64 	%rd118, %rd68, %rd117;
	st.global.u32 	[%rd118], %r127;
	ld.shared.f32 	%f58, [%r78+100];
	cvt.rzi.s32.f32 	%r129, %f58;
	add.s32 	%r130, %r128, %r1;
	mul.wide.u32 	%rd119, %r130, 4;
	add.s64 	%rd120, %rd68, %rd119;
	st.global.u32 	[%rd120], %r129;
	ld.shared.f32 	%f59, [%r78+104];
	cvt.rzi.s32.f32 	%r131, %f59;
	add.s32 	%r132, %r130, %r1;
	mul.wide.u32 	%rd121, %r132, 4;
	add.s64 	%rd122, %rd68, %rd121;
	st.global.u32 	[%rd122], %r131;
	ld.shared.f32 	%f60, [%r78+108];
	cvt.rzi.s32.f32 	%r133, %f60;
	add.s32 	%r134, %r132, %r1;
	mul.wide.u32 	%rd123, %r134, 4;
	add.s64 	%rd124, %rd68, %rd123;
	st.global.u32 	[%rd124], %r133;
	ld.shared.f32 	%f61, [%r78+112];
	cvt.rzi.s32.f32 	%r135, %f61;
	add.s32 	%r136, %r134, %r1;
	mul.wide.u32 	%rd125, %r136, 4;
	add.s64 	%rd126, %rd68, %rd125;
	st.global.u32 	[%rd126], %r135;
	ld.shared.f32 	%f62, [%r78+116];
	cvt.rzi.s32.f32 	%r137, %f62;
	add.s32 	%r138, %r136, %r1;
	mul.wide.u32 	%rd127, %r138, 4;
	add.s64 	%rd128, %rd68, %rd127;
	st.global.u32 	[%rd128], %r137;
	ld.shared.f32 	%f63, [%r78+120];
	cvt.rzi.s32.f32 	%r139, %f63;
	add.s32 	%r140, %r138, %r1;
	mul.wide.u32 	%rd129, %r140, 4;
	add.s64 	%rd130, %rd68, %rd129;
	st.global.u32 	[%rd130], %r139;
	ld.shared.f32 	%f64, [%r78+124];
	cvt.rzi.s32.f32 	%r141, %f64;
	add.s32 	%r142, %r140, %r1;
	mul.wide.u32 	%rd131, %r142, 4;
	add.s64 	%rd132, %rd68, %rd131;
	st.global.u32 	[%rd132], %r141;
	ret;

}
	// .globl	_Z19sharedMem2TransposePiS_ii
.visible .entry _Z19sharedMem2TransposePiS_ii(
	.param .u64 .ptr .align 1 _Z19sharedMem2TransposePiS_ii_param_0,
	.param .u64 .ptr .align 1 _Z19sharedMem2TransposePiS_ii_param_1,
	.param .u32 _Z19sharedMem2TransposePiS_ii_param_2,
	.param .u32 _Z19sharedMem2TransposePiS_ii_param_3
)
{
	.reg .pred 	%p<7>;
	.reg .b32 	%r<29>;
	.reg .b64 	%rd<9>;
	// demoted variable
	.shared .align 4 .b8 _ZZ19sharedMem2TransposePiS_iiE4data[4224];
	ld.param.u64 	%rd1, [_Z19sharedMem2TransposePiS_ii_param_0];
	ld.param.u64 	%rd2, [_Z19sharedMem2TransposePiS_ii_param_1];
	ld.param.u32 	%r9, [_Z19sharedMem2TransposePiS_ii_param_2];
	ld.param.u32 	%r11, [_Z19sharedMem2TransposePiS_ii_param_3];
	mov.u32 	%r12, %ctaid.x;
	mov.u32 	%r13, %ntid.x;
	mul.lo.s32 	%r1, %r12, %r13;
	mov.u32 	%r2, %tid.x;
	add.s32 	%r3, %r1, %r2;
	mov.u32 	%r14, %ctaid.y;
	mov.u32 	%r15, %ntid.y;
	mul.lo.s32 	%r4, %r14, %r15;
	mov.u32 	%r5, %tid.y;
	add.s32 	%r16, %r4, %r5;
	setp.ge.s32 	%p1, %r3, %r9;
	setp.ge.s32 	%p2, %r16, %r11;
	or.pred  	%p3, %p1, %p2;
	@%p3 bra 	$L__BB3_2;
	cvta.to.global.u64 	%rd3, %rd1;
	mad.lo.s32 	%r17, %r9, %r16, %r3;
	mul.wide.s32 	%rd4, %r17, 4;
	add.s64 	%rd5, %rd3, %rd4;
	ld.global.u32 	%r18, [%rd5];
	mov.u32 	%r19, _ZZ19sharedMem2TransposePiS_iiE4data;
	mad.lo.s32 	%r20, %r5, 132, %r19;
	shl.b32 	%r21, %r2, 2;
	add.s32 	%r22, %r20, %r21;
	st.shared.u32 	[%r22], %r18;
$L__BB3_2:
	bar.sync 	0;
	add.s32 	%r7, %r4, %r2;
	add.s32 	%r8, %r1, %r5;
	setp.ge.s32 	%p4, %r7, %r11;
	setp.ge.s32 	%p5, %r8, %r9;
	or.pred  	%p6, %p5, %p4;
	@%p6 bra 	$L__BB3_4;
	mov.u32 	%r23, _ZZ19sharedMem2TransposePiS_iiE4data;
	mad.lo.s32 	%r24, %r2, 132, %r23;
	shl.b32 	%r25, %r5, 2;
	add.s32 	%r26, %r24, %r25;
	ld.shared.u32 	%r27, [%r26];
	mad.lo.s32 	%r28, %r11, %r8, %r7;
	cvta.to.global.u64 	%rd6, %rd2;
	mul.wide.s32 	%rd7, %r28, 4;
	add.s64 	%rd8, %rd6, %rd7;
	st.global.u32 	[%rd8], %r27;
$L__BB3_4:
	ret;

}


// ===== COMPILED SASS (sm_100) =====

	.target	sm_100

	.elftype	@"ET_EXEC"


//--------------------- .note.nv.tkinfo           --------------------------
	.section	.note.nv.tkinfo,"",@"SHT_NOTE"
	.sectionflags	@"SHF_NOTE_NV_TKINFO"
	.tkinfo
        /*0018*/ 	.word	0x00000002
        /*0030*/ 	.string	""
        /*0030*/ 	.string	"ptxas"
        /*0030*/ 	.string	"Cuda compilation tools, release 13.0, V13.0.88"
        /*0030*/ 	.string	"Build cuda_13.0.r13.0/compiler.36424714_0"
        /*0030*/ 	.string	"-arch sm_100 -m 64 "



//--------------------- .note.nv.cuinfo           --------------------------
	.section	.note.nv.cuinfo,"",@"SHT_NOTE"
	.sectionflags	@"SHF_NOTE_NV_CUINFO"
        /*0018*/ 	.short	0x0002
        /*001a*/ 	.short	0x0064
        /*001c*/ 	.short	0x0082
	.zero		2


//--------------------- .nv.info                  --------------------------
	.section	.nv.info,"",@"SHT_CUDA_INFO"
	.align	4


	//----- nvinfo : EIATTR_REGCOUNT
	.align		4
        /*0000*/ 	.byte	0x04, 0x2f
        /*0002*/ 	.short	(.L_3 - .L_2)
	.align		4
.L_2:
        /*0004*/ 	.word	index@(_Z14naiveTransposePiS_ii)
        /*0008*/ 	.word	0x0000000a


	//----- nvinfo : EIATTR_FRAME_SIZE
	.align		4
.L_3:
        /*000c*/ 	.byte	0x04, 0x11
        /*000e*/ 	.short	(.L_5 - .L_4)
	.align		4
.L_4:
        /*0010*/ 	.word	index@(_Z14naiveTransposePiS_ii)
        /*0014*/ 	.word	0x00000000


	//----- nvinfo : EIATTR_REGCOUNT
	.align		4
.L_5:
        /*0018*/ 	.byte	0x04, 0x2f
        /*001a*/ 	.short	(.L_7 - .L_6)
	.align		4
.L_6:
        /*001c*/ 	.word	index@(_Z18sharedMemTransposePiS_ii)
        /*0020*/ 	.word	0x0000001c


	//----- nvinfo : EIATTR_FRAME_SIZE
	.align		4
.L_7:
        /*0024*/ 	.byte	0x04, 0x11
        /*0026*/ 	.short	(.L_9 - .L_8)
	.align		4
.L_8:
        /*0028*/ 	.word	index@(_Z18sharedMemTransposePiS_ii)
        /*002c*/ 	.word	0x00000008


	//----- nvinfo : EIATTR_REGCOUNT
	.align		4
.L_9:
        /*0030*/ 	.byte	0x04, 0x2f
        /*0032*/ 	.short	(.L_11 - .L_10)
	.align		4
.L_10:
        /*0034*/ 	.word	index@(_Z22transposeGPUcoalescingPiiiS_)
        /*0038*/ 	.word	0x00000020


	//----- nvinfo : EIATTR_FRAME_SIZE
	.align		4
.L_11:
        /*003c*/ 	.byte	0x04, 0x11
        /*003e*/ 	.short	(.L_13 - .L_12)
	.align		4
.L_12:
        /*0040*/ 	.word	index@(_Z22transposeGPUcoalescingPiiiS_)
        /*0044*/ 	.word	0x00000000


	//----- nvinfo : EIATTR_REGCOUNT
	.align		4
.L_13:
        /*0048*/ 	.byte	0x04, 0x2f
        /*004a*/ 	.short	(.L_15 - .L_14)
	.align		4
.L_14:
        /*004c*/ 	.word	index@(_Z19sharedMem2TransposePiS_ii)
        /*0050*/ 	.word	0x0000000e


	//----- nvinfo : EIATTR_FRAME_SIZE
	.align		4
.L_15:
        /*0054*/ 	.byte	0x04, 0x11
        /*0056*/ 	.short	(.L_17 - .L_16)
	.align		4
.L_16:
        /*0058*/ 	.word	index@(_Z19sharedMem2TransposePiS_ii)
        /*005c*/ 	.word	0x00000000


	//----- nvinfo : EIATTR_MIN_STACK_SIZE
	.align		4
.L_17:
        /*0060*/ 	.byte	0x04, 0x12
        /*0062*/ 	.short	(.L_19 - .L_18)
	.align		4
.L_18:
        /*0064*/ 	.word	index@(_Z19sharedMem2TransposePiS_ii)
        /*0068*/ 	.word	0x00000000


	//----- nvinfo : EIATTR_MIN_STACK_SIZE
	.align		4
.L_19:
        /*006c*/ 	.byte	0x04, 0x12
        /*006e*/ 	.short	(.L_21 - .L_20)
	.align		4
.L_20:
        /*0070*/ 	.word	index@(_Z22transposeGPUcoalescingPiiiS_)
        /*0074*/ 	.word	0x00000000


	//----- nvinfo : EIATTR_MIN_STACK_SIZE
	.align		4
.L_21:
        /*0078*/ 	.byte	0x04, 0x12
        /*007a*/ 	.short	(.L_23 - .L_22)
	.align		4
.L_22:
        /*007c*/ 	.word	index@(_Z18sharedMemTransposePiS_ii)
        /*0080*/ 	.word	0x00000008


	//----- nvinfo : EIATTR_MIN_STACK_SIZE
	.align		4
.L_23:
        /*0084*/ 	.byte	0x04, 0x12
        /*0086*/ 	.short	(.L_25 - .L_24)
	.align		4
.L_24:
        /*0088*/ 	.word	index@(_Z14naiveTransposePiS_ii)
        /*008c*/ 	.word	0x00000000
.L_25:


//--------------------- .nv.compat                --------------------------
	.section	.nv.compat,"",@"SHT_CUDA_COMPAT_INFO"
	.align	4
        /*0000*/ 	.byte	0x02, 0x09, 0x00, 0x00, 0x02, 0x02, 0x01, 0x00, 0x02, 0x05, 0x05, 0x00, 0x03, 0x07, 0x01, 0x01
        /*0010*/ 	.byte	0x02, 0x03, 0x00, 0x00, 0x02, 0x06, 0x01, 0x00, 0x04, 0x0b, 0x08, 0x00, 0x09, 0x00, 0x00, 0x00
        /*0020*/ 	.byte	0x00, 0x00, 0x00, 0x00


//--------------------- .nv.info._Z19sharedMem2TransposePiS_ii --------------------------
	.section	.nv.info._Z19sharedMem2TransposePiS_ii,"",@"SHT_CUDA_INFO"
	.sectionflags	@""
	.align	4


	//----- nvinfo : EIATTR_CUDA_API_VERSION
	.align		4
        /*0000*/ 	.byte	0x04, 0x37
        /*0002*/ 	.short	(.L_27 - .L_26)
.L_26:
        /*0004*/ 	.word	0x00000082


	//----- nvinfo : EIATTR_KPARAM_INFO
	.align		4
.L_27:
        /*0008*/ 	.byte	0x04, 0x17
        /*000a*/ 	.short	(.L_29 - .L_28)
.L_28:
        /*000c*/ 	.word	0x00000000
        /*0010*/ 	.short	0x0003
        /*0012*/ 	.short	0x0014
        /*0014*/ 	.byte	0x00, 0xf0, 0x11, 0x00


	//----- nvinfo : EIATTR_KPARAM_INFO
	.align		4
.L_29:
        /*0018*/ 	.byte	0x04, 0x17
        /*001a*/ 	.short	(.L_31 - .L_30)
.L_30:
        /*001c*/ 	.word	0x00000000
        /*0020*/ 	.short	0x0002
        /*0022*/ 	.short	0x0010
        /*0024*/ 	.byte	0x00, 0xf0, 0x11, 0x00


	//----- nvinfo : EIATTR_KPARAM_INFO
	.align		4
.L_31:
        /*0028*/ 	.byte	0x04, 0x17
        /*002a*/ 	.short	(.L_33 - .L_32)
.L_32:
        /*002c*/ 	.word	0x00000000
        /*0030*/ 	.short	0x0001
        /*0032*/ 	.short	0x0008
        /*0034*/ 	.byte	0x00, 0xf5, 0x21, 0x00


	//----- nvinfo : EIATTR_KPARAM_INFO
	.align		4
.L_33:
        /*0038*/ 	.byte	0x04, 0x17
        /*003a*/ 	.short	(.L_35 - .L_34)
.L_34:
        /*003c*/ 	.word	0x00000000
        /*0040*/ 	.short	0x0000
        /*0042*/ 	.short	0x0000
        /*0044*/ 	.byte	0x00, 0xf5, 0x21, 0x00


	//----- nvinfo : EIATTR_SPARSE_MMA_MASK
	.align		4
.L_35:
        /*0048*/ 	.byte	0x03, 0x50
        /*004a*/ 	.short	0x0000


	//----- nvinfo : EIATTR_MAXREG_COUNT
	.align		4
        /*004c*/ 	.byte	0x03, 0x1b
        /*004e*/ 	.short	0x00ff


	//----- nvinfo : EIATTR_NUM_BARRIERS
	.align		4
        /*0050*/ 	.byte	0x02, 0x4c
        /*0052*/ 	.byte	0x01
	.zero		1


	//----- nvinfo : EIATTR_MERCURY_ISA_VERSION
	.align		4
        /*0054*/ 	.byte	0x03, 0x5f
        /*0056*/ 	.short	0x0101


	//----- nvinfo : EIATTR_VRC_CTA_INIT_COUNT
	.align		4
        /*0058*/ 	.byte	0x02, 0x4a
	.zero		1
	.zero		1


	//----- nvinfo : EIATTR_EXIT_INSTR_OFFSETS
	.align		4
        /*005c*/ 	.byte	0x04, 0x1c
        /*005e*/ 	.short	(.L_37 - .L_36)


	//   ....[0]....
.L_36:
        /*0060*/ 	.word	0x000001e0


	//   ....[1]....
        /*0064*/ 	.word	0x00000290


	//----- nvinfo : EIATTR_CBANK_PARAM_SIZE
	.align		4
.L_37:
        /*0068*/ 	.byte	0x03, 0x19
        /*006a*/ 	.short	0x0018


	//----- nvinfo : EIATTR_PARAM_CBANK
	.align		4
        /*006c*/ 	.byte	0x04, 0x0a
        /*006e*/ 	.short	(.L_39 - .L_38)
	.align		4
.L_38:
        /*0070*/ 	.word	index@(.nv.constant0._Z19sharedMem2TransposePiS_ii)
        /*0074*/ 	.short	0x0380
        /*0076*/ 	.short	0x0018


	//----- nvinfo : EIATTR_SW_WAR
	.align		4
.L_39:
        /*0078*/ 	.byte	0x04, 0x36
        /*007a*/ 	.short	(.L_41 - .L_40)
.L_40:
        /*007c*/ 	.word	0x00000008
.L_41:


//--------------------- .nv.info._Z22transposeGPUcoalescingPiiiS_ --------------------------
	.section	.nv.info._Z22transposeGPUcoalescingPiiiS_,"",@"SHT_CUDA_INFO"
	.sectionflags	@""
	.align	4


	//----- nvinfo : EIATTR_CUDA_API_VERSION
	.align		4
        /*0000*/ 	.byte	0x04, 0x37
        /*0002*/ 	.short	(.L_43 - .L_42)
.L_42:
        /*0004*/ 	.word	0x00000082


	//----- nvinfo : EIATTR_KPARAM_INFO
	.align		4
.L_43:
        /*0008*/ 	.byte	0x04, 0x17
        /*000a*/ 	.short	(.L_45 - .L_44)
.L_44:
        /*000c*/ 	.word	0x00000000
        /*0010*/ 	.short	0x0003
        /*0012*/ 	.short	0x0010
        /*0014*/ 	.byte	0x00, 0xf5, 0x21, 0x00


	//----- nvinfo : EIATTR_KPARAM_INFO
	.align		4
.L_45:
        /*0018*/ 	.byte	0x04, 0x17
        /*001a*/ 	.short	(.L_47 - .L_46)
.L_46:
        /*001c*/ 	.word	0x00000000
        /*0020*/ 	.short	0x0002
        /*0022*/ 	.short	0x000c
        /*0024*/ 	.byte	0x00, 0xf0, 0x11, 0x00


	//----- nvinfo : EIATTR_KPARAM_INFO
	.align		4
.L_47:
        /*0028*/ 	.byte	0x04, 0x17
        /*002a*/ 	.short	(.L_49 - .L_48)
.L_48:
        /*002c*/ 	.word	0x00000000
        /*0030*/ 	.short	0x0001
        /*0032*/ 	.short	0x0008
        /*0034*/ 	.byte	0x00, 0xf0, 0x11, 0x00


	//----- nvinfo : EIATTR_KPARAM_INFO
	.align		4
.L_49:
        /*0038*/ 	.byte	0x04, 0x17
        /*003a*/ 	.short	(.L_51 - .L_50)
.L_50:
        /*003c*/ 	.word	0x00000000
        /*0040*/ 	.short	0x0000
        /*0042*/ 	.short	0x0000
        /*0044*/ 	.byte	0x00, 0xf5, 0x21, 0x00


	//----- nvinfo : EIATTR_SPARSE_MMA_MASK
	.align		4
.L_51:
        /*0048*/ 	.byte	0x03, 0x50
        /*004a*/ 	.short	0x0000


	//----- nvinfo : EIATTR_MAXREG_COUNT
	.align		4
        /*004c*/ 	.byte	0x03, 0x1b
        /*004e*/ 	.short	0x00ff


	//----- nvinfo : EIATTR_NUM_BARRIERS
	.align		4
        /*0050*/ 	.byte	0x02, 0x4c
        /*0052*/ 	.byte	0x01
	.zero		1


	//----- nvinfo : EIATTR_MERCURY_ISA_VERSION
	.align		4
        /*0054*/ 	.byte	0x03, 0x5f
        /*0056*/ 	.short	0x0101


	//----- nvinfo : EIATTR_VRC_CTA_INIT_COUNT
	.align		4
        /*0058*/ 	.byte	0x02, 0x4a
	.zero		1
	.zero		1


	//----- nvinfo : EIATTR_EXIT_INSTR_OFFSETS
	.align		4
        /*005c*/ 	.byte	0x04, 0x1c
        /*005e*/ 	.short	(.L_53 - .L_52)


	//   ....[0]....
.L_52:
        /*0060*/ 	.word	0x00001530


	//----- nvinfo : EIATTR_CBANK_PARAM_SIZE
	.align		4
.L_53:
        /*0064*/ 	.byte	0x03, 0x19
        /*0066*/ 	.short	0x0018


	//----- nvinfo : EIATTR_PARAM_CBANK
	.align		4
        /*0068*/ 	.byte	0x04, 0x0a
        /*006a*/ 	.short	(.L_55 - .L_54)
	.align		4
.L_54:
        /*006c*/ 	.word	index@(.nv.constant0._Z22transposeGPUcoalescingPiiiS_)
        /*0070*/ 	.short	0x0380
        /*0072*/ 	.short	0x0018


	//----- nvinfo : EIATTR_SW_WAR
	.align		4
.L_55:
        /*0074*/ 	.byte	0x04, 0x36
        /*0076*/ 	.short	(.L_57 - .L_56)
.L_56:
        /*0078*/ 	.word	0x00000008
.L_57:


//--------------------- .nv.info._Z18sharedMemTransposePiS_ii --------------------------
	.section	.nv.info._Z18sharedMemTransposePiS_ii,"",@"SHT_CUDA_INFO"
	.sectionflags	@""
	.align	4


	//----- nvinfo : EIATTR_CUDA_API_VERSION
	.align		4
        /*0000*/ 	.byte	0x04, 0x37
        /*0002*/ 	.short	(.L_59 - .L_58)
.L_58:
        /*0004*/ 	.word	0x00000082


	//----- nvinfo : EIATTR_KPARAM_INFO
	.align		4
.L_59:
        /*0008*/ 	.byte	0x04, 0x17
        /*000a*/ 	.short	(.L_61 - .L_60)
.L_60:
        /*000c*/ 	.word	0x00000000
        /*0010*/ 	.short	0x0003
        /*0012*/ 	.short	0x0014
        /*0014*/ 	.byte	0x00, 0xf0, 0x11, 0x00


	//----- nvinfo : EIATTR_KPARAM_INFO
	.align		4
.L_61:
        /*0018*/ 	.byte	0x04, 0x17
        /*001a*/ 	.short	(.L_63 - .L_62)
.L_62:
        /*001c*/ 	.word	0x00000000
        /*0020*/ 	.short	0x0002
        /*0022*/ 	.short	0x0010
        /*0024*/ 	.byte	0x00, 0xf0, 0x11, 0x00


	//----- nvinfo : EIATTR_KPARAM_INFO
	.align		4
.L_63:
        /*0028*/ 	.byte	0x04, 0x17
        /*002a*/ 	.short	(.L_65 - .L_64)
.L_64:
        /*002c*/ 	.word	0x00000000
        /*0030*/ 	.short	0x0001
        /*0032*/ 	.short	0x0008
        /*0034*/ 	.byte	0x00, 0xf5, 0x21, 0x00


	//----- nvinfo : EIATTR_KPARAM_INFO
	.align		4
.L_65:
        /*0038*/ 	.byte	0x04, 0x17
        /*003a*/ 	.short	(.L_67 - .L_66)
.L_66:
        /*003c*/ 	.word	0x00000000
        /*0040*/ 	.short	0x0000
        /*0042*/ 	.short	0x0000
        /*0044*/ 	.byte	0x00, 0xf5, 0x21, 0x00


	//----- nvinfo : EIATTR_SPARSE_MMA_MASK
	.align		4
.L_67:
        /*0048*/ 	.byte	0x03, 0x50
        /*004a*/ 	.short	0x0000


	//----- nvinfo : EIATTR_MAXREG_COUNT
	.align		4
        /*004c*/ 	.byte	0x03, 0x1b
        /*004e*/ 	.short	0x00ff


	//----- nvinfo : EIATTR_NUM_BARRIERS
	.align		4
        /*0050*/ 	.byte	0x02, 0x4c
        /*0052*/ 	.byte	0x01
	.zero		1


	//----- nvinfo : EIATTR_EXTERNS
	.align		4
        /*0054*/ 	.byte	0x04, 0x0f
        /*0056*/ 	.short	(.L_69 - .L_68)


	//   ....[0]....
	.align		4
.L_68:
        /*0058*/ 	.word	index@(vprintf)


	//----- nvinfo : EIATTR_MERCURY_ISA_VERSION
	.align		4
.L_69:
        /*005c*/ 	.byte	0x03, 0x5f
        /*005e*/ 	.short	0x0101


	//----- nvinfo : EIATTR_VRC_CTA_INIT_COUNT
	.align		4
        /*0060*/ 	.byte	0x02, 0x4a
	.zero		1
	.zero		1


	//----- nvinfo : EIATTR_SYSCALL_OFFSETS
	.align		4
        /*0064*/ 	.byte	0x04, 0x46
        /*0066*/ 	.short	(.L_71 - .L_70)


	//   ....[0]....
.L_70:
        /*0068*/ 	.word	0x00000350


	//   ....[1]....
        /*006c*/ 	.word	0x000003f0


	//   ....[2]....
        /*0070*/ 	.word	0x00000490


	//   ....[3]....
        /*0074*/ 	.word	0x00000530


	//   ....[4]....
        /*0078*/ 	.word	0x000005d0


	//   ....[5]....
        /*007c*/ 	.word	0x00000670


	//   ....[6]....
        /*0080*/ 	.word	0x00000710


	//   ....[7]....
        /*0084*/ 	.word	0x000007b0


	//   ....[8]....
        /*0088*/ 	.word	0x00000850


	//   ....[9]....
        /*008c*/ 	.word	0x000008f0


	//   ....[10]....
        /*0090*/ 	.word	0x00000990


	//   ....[11]....
        /*0094*/ 	.word	0x00000a30


	//   ....[12]....
        /*0098*/ 	.word	0x00000ad0


	//   ....[13]....
        /*009c*/ 	.word	0x00000b70


	//   ....[14]....
        /*00a0*/ 	.word	0x00000c10


	//   ....[15]....
        /*00a4*/ 	.word	0x00000cb0


	//   ....[16]....
        /*00a8*/ 	.word	0x00000d50


	//   ....[17]....
        /*00ac*/ 	.word	0x00000df0


	//   ....[18]....
        /*00b0*/ 	.word	0x00000e90


	//   ....[19]....
        /*00b4*/ 	.word	0x00000f30


	//   ....[20]....
        /*00b8*/ 	.word	0x00000fd0


	//   ....[21]....
        /*00bc*/ 	.word	0x00001070


	//   ....[22]....
        /*00c0*/ 	.word	0x00001110


	//   ....[23]....
        /*00c4*/ 	.word	0x000011b0


	//   ....[24]....
        /*00c8*/ 	.word	0x00001250


	//   ....[25]....
        /*00cc*/ 	.word	0x000012f0


	//   ....[26]....
        /*00d0*/ 	.word	0x00001390


	//   ....[27]....
        /*00d4*/ 	.word	0x00001430


	//   ....[28]....
        /*00d8*/ 	.word	0x000014d0


	//   ....[29]....
        /*00dc*/ 	.word	0x00001570


	//   ....[30]....
        /*00e0*/ 	.word	0x00001610


	//   ....[31]....
        /*00e4*/ 	.word	0x000016b0


	//   ....[32]....
        /*00e8*/ 	.word	0x00001720


	//----- nvinfo : EIATTR_EXIT_INSTR_OFFSETS
	.align		4
.L_71:
        /*00ec*/ 	.byte	0x04, 0x1c
        /*00ee*/ 	.short	(.L_73 - .L_72)


	//   ....[0]....
.L_72:
        /*00f0*/ 	.word	0x000017e0


	//   ....[1]....
        /*00f4*/ 	.word	0x00001890


	//----- nvinfo : EIATTR_CRS_STACK_SIZE
	.align		4
.L_73:
        /*00f8*/ 	.byte	0x04, 0x1e
        /*00fa*/ 	.short	(.L_75 - .L_74)
.L_74:
        /*00fc*/ 	.word	0x00000000


	//----- nvinfo : EIATTR_CBANK_PARAM_SIZE
	.align		4
.L_75:
        /*0100*/ 	.byte	0x03, 0x19
        /*0102*/ 	.short	0x0018


	//----- nvinfo : EIATTR_PARAM_CBANK
	.align		4
        /*0104*/ 	.byte	0x04, 0x0a
        /*0106*/ 	.short	(.L_77 - .L_76)
	.align		4
.L_76:
        /*0108*/ 	.word	index@(.nv.constant0._Z18sharedMemTransposePiS_ii)
        /*010c*/ 	.short	0x0380
        /*010e*/ 	.short	0x0018


	//----- nvinfo : EIATTR_SW_WAR
	.align		4
.L_77:
        /*0110*/ 	.byte	0x04, 0x36
        /*0112*/ 	.short	(.L_79 - .L_78)
.L_78:
        /*0114*/ 	.word	0x00000008
.L_79:


//--------------------- .nv.info._Z14naiveTransposePiS_ii --------------------------
	.section	.nv.info._Z14naiveTransposePiS_ii,"",@"SHT_CUDA_INFO"
	.sectionflags	@""
	.align	4


	//----- nvinfo : EIATTR_CUDA_API_VERSION
	.align		4
        /*0000*/ 	.byte	0x04, 0x37
        /*0002*/ 	.short	(.L_81 - .L_80)
.L_80:
        /*0004*/ 	.word	0x00000082


	//----- nvinfo : EIATTR_KPARAM_INFO
	.align		4
.L_81:
        /*0008*/ 	.byte	0x04, 0x17
        /*000a*/ 	.short	(.L_83 - .L_82)
.L_82:
        /*000c*/ 	.word	0x00000000
        /*0010*/ 	.short	0x0003
        /*0012*/ 	.short	0x0014
        /*0014*/ 	.byte	0x00, 0xf0, 0x11, 0x00


	//----- nvinfo : EIATTR_KPARAM_INFO
	.align		4
.L_83:
        /*0018*/ 	.byte	0x04, 0x17
        /*001a*/ 	.short	(.L_85 - .L_84)
.L_84:
        /*001c*/ 	.word	0x00000000
        /*0020*/ 	.short	0x0002
        /*0022*/ 	.short	0x0010
        /*0024*/ 	.byte	0x00, 0xf0, 0x11, 0x00


	//----- nvinfo : EIATTR_KPARAM_INFO
	.align		4
.L_85:
        /*0028*/ 	.byte	0x04, 0x17
        /*002a*/ 	.short	(.L_87 - .L_86)
.L_86:
        /*002c*/ 	.word	0x00000000
        /*0030*/ 	.short	0x0001
        /*0032*/ 	.short	0x0008
        /*0034*/ 	.byte	0x00, 0xf5, 0x21, 0x00


	//----- nvinfo : EIATTR_KPARAM_INFO
	.align		4
.L_87:
        /*0038*/ 	.byte	0x04, 0x17
        /*003a*/ 	.short	(.L_89 - .L_88)
.L_88:
        /*003c*/ 	.word	0x00000000
        /*0040*/ 	.short	0x0000
        /*0042*/ 	.short	0x0000
        /*0044*/ 	.byte	0x00, 0xf5, 0x21, 0x00


	//----- nvinfo : EIATTR_SPARSE_MMA_MASK
	.align		4
.L_89:
        /*0048*/ 	.byte	0x03, 0x50
        /*004a*/ 	.short	0x0000


	//----- nvinfo : EIATTR_MAXREG_COUNT
	.align		4
        /*004c*/ 	.byte	0x03, 0x1b
        /*004e*/ 	.short	0x00ff


	//----- nvinfo : EIATTR_MERCURY_ISA_VERSION
	.align		4
        /*0050*/ 	.byte	0x03, 0x5f
        /*0052*/ 	.short	0x0101


	//----- nvinfo : EIATTR_VRC_CTA_INIT_COUNT
	.align		4
        /*0054*/ 	.byte	0x02, 0x4a
	.zero		1
	.zero		1


	//----- nvinfo : EIATTR_EXIT_INSTR_OFFSETS
	.align		4
        /*0058*/ 	.byte	0x04, 0x1c
        /*005a*/ 	.short	(.L_91 - .L_90)


	//   ....[0]....
.L_90:
        /*005c*/ 	.word	0x000000c0


	//   ....[1]....
        /*0060*/ 	.word	0x00000160


	//----- nvinfo : EIATTR_CBANK_PARAM_SIZE
	.align		4
.L_91:
        /*0064*/ 	.byte	0x03, 0x19
        /*0066*/ 	.short	0x0018


	//----- nvinfo : EIATTR_PARAM_CBANK
	.align		4
        /*0068*/ 	.byte	0x04, 0x0a
        /*006a*/ 	.short	(.L_93 - .L_92)
	.align		4
.L_92:
        /*006c*/ 	.word	index@(.nv.constant0._Z14naiveTransposePiS_ii)
        /*0070*/ 	.short	0x0380
        /*0072*/ 	.short	0x0018


	//----- nvinfo : EIATTR_SW_WAR
	.align		4
.L_93:
        /*0074*/ 	.byte	0x04, 0x36
        /*0076*/ 	.short	(.L_95 - .L_94)
.L_94:
        /*0078*/ 	.word	0x00000008
.L_95:


//--------------------- .nv.callgraph             --------------------------
	.section	.nv.callgraph,"",@"SHT_CUDA_CALLGRAPH"
	.align	4
	.sectionentsize	8
	.align		4
        /*0000*/ 	.word	0x00000000
	.align		4
        /*0004*/ 	.word	0xffffffff
	.align		4
        /*0008*/ 	.word	index@(_Z18sharedMemTransposePiS_ii)
	.align		4
        /*000c*/ 	.word	index@(vprintf)
	.align		4
        /*0010*/ 	.word	0x00000000
	.align		4
        /*0014*/ 	.word	0xfffffffe
	.align		4
        /*0018*/ 	.word	0x00000000
	.align		4
        /*001c*/ 	.word	0xfffffffd
	.align		4
        /*0020*/ 	.word	0x00000000
	.align		4
        /*0024*/ 	.word	0xfffffffc


//--------------------- .nv.constant4             --------------------------
	.section	.nv.constant4,"a",@progbits
	.align	8
	.align		8
.nv.constant4:
        /*0000*/ 	.dword	$str
	.align		8
        /*0008*/ 	.dword	$str$1
	.align		8
        /*0010*/ 	.dword	vprintf


//--------------------- .text._Z19sharedMem2TransposePiS_ii --------------------------
	.section	.text._Z19sharedMem2TransposePiS_ii,"ax",@progbits
	.align	128
        .global         _Z19sharedMem2TransposePiS_ii
        .type           _Z19sharedMem2TransposePiS_ii,@function
        .size           _Z19sharedMem2TransposePiS_ii,(.L_x_40 - _Z19sharedMem2TransposePiS_ii)
        .other          _Z19sharedMem2TransposePiS_ii,@"STO_CUDA_ENTRY STV_DEFAULT"
_Z19sharedMem2TransposePiS_ii:
.text._Z19sharedMem2TransposePiS_ii:
[----:B------:R-:W-:Y:S01]  /*0000*/  LDC R1, c[0x0][0x37c] ;  /* 0x0000df00ff017b82 */ /* 0x000fe20000000800 */
[----:B------:R-:W0:Y:S07]  /*0010*/  S2R R11, SR_TID.Y ;  /* 0x00000000000b7919 */ /* 0x000e2e0000002200 */
[----:B------:R-:W1:Y:S01]  /*0020*/  S2UR UR5, SR_CTAID.Y ;  /* 0x00000000000579c3 */ /* 0x000e620000002600 */
[----:B------:R-:W2:Y:S01]  /*0030*/  LDCU UR6, c[0x0][0x360] ;  /* 0x00006c00ff0677ac */ /* 0x000ea20008000800 */
[----:B------:R-:W3:Y:S01]  /*0040*/  S2R R9, SR_TID.X ;  /* 0x0000000000097919 */ /* 0x000ee20000002100 */
[----:B------:R-:W1:Y:S05]  /*0050*/  LDCU UR7, c[0x0][0x364] ;  /* 0x00006c80ff0777ac */ /* 0x000e6a0008000800 */
[----:B------:R-:W2:Y:S01]  /*0060*/  S2UR UR4, SR_CTAID.X ;  /* 0x00000000000479c3 */ /* 0x000ea20000002500 */
[----:B------:R-:W4:Y:S01]  /*0070*/  LDCU.64 UR8, c[0x0][0x390] ;  /* 0x00007200ff0877ac */ /* 0x000f220008000a00 */
[----:B-1----:R-:W-:-:S06]  /*0080*/  UIMAD UR5, UR5, UR7, URZ ;  /* 0x00000007050572a4 */ /* 0x002fcc000f8e02ff */
[----:B0-----:R-:W-:Y:S01]  /*0090*/  VIADD R5, R11, UR5 ;  /* 0x000000050b057c36 */ /* 0x001fe20008000000 */
[----:B--2---:R-:W-:Y:S01]  /*00a0*/  UIMAD UR4, UR4, UR6, URZ ;  /* 0x00000006040472a4 */ /* 0x004fe2000f8e02ff */
[----:B------:R-:W0:Y:S03]  /*00b0*/  LDCU.64 UR6, c[0x0][0x358] ;  /* 0x00006b00ff0677ac */ /* 0x000e260008000a00 */
[----:B----4-:R-:W-:Y:S02]  /*00c0*/  ISETP.GE.AND P0, PT, R5, UR9, PT ;  /* 0x0000000905007c0c */ /* 0x010fe4000bf06270 */
[----:B---3--:R-:W-:-:S05]  /*00d0*/  VIADD R0, R9, UR4 ;  /* 0x0000000409007c36 */ /* 0x008fca0008000000 */
[----:B------:R-:W-:-:S13]  /*00e0*/  ISETP.GE.OR P0, PT, R0, UR8, P0 ;  /* 0x0000000800007c0c */ /* 0x000fda0008706670 */
[----:B------:R-:W1:Y:S01]  /*00f0*/  @!P0 LDC.64 R2, c[0x0][0x380] ;  /* 0x0000e000ff028b82 */ /* 0x000e620000000a00 */
[----:B------:R-:W-:-:S04]  /*0100*/  @!P0 IMAD R5, R5, UR8, R0 ;  /* 0x0000000805058c24 */ /* 0x000fc8000f8e0200 */
[----:B-1----:R-:W-:-:S06]  /*0110*/  @!P0 IMAD.WIDE R2, R5, 0x4, R2 ;  /* 0x0000000405028825 */ /* 0x002fcc00078e0202 */
[----:B0-----:R-:W2:Y:S01]  /*0120*/  @!P0 LDG.E R2, desc[UR6][R2.64] ;  /* 0x0000000602028981 */ /* 0x001ea2000c1e1900 */
[----:B------:R-:W-:Y:S01]  /*0130*/  @!P0 MOV R0, 0x400 ;  /* 0x0000040000008802 */ /* 0x000fe20000000f00 */
[----:B------:R-:W-:Y:S01]  /*0140*/  VIADD R7, R11, UR4 ;  /* 0x000000040b077c36 */ /* 0x000fe20008000000 */
[----:B------:R-:W-:Y:S01]  /*0150*/  IADD3 R4, PT, PT, R9, UR5, RZ ;  /* 0x0000000509047c10 */ /* 0x000fe2000fffe0ff */
[----:B------:R-:W0:Y:S03]  /*0160*/  @!P0 S2R R5, SR_CgaCtaId ;  /* 0x0000000000058919 */ /* 0x000e260000008800 */
[----:B------:R-:W-:-:S04]  /*0170*/  ISETP.GE.AND P1, PT, R4, UR9, PT ;  /* 0x0000000904007c0c */ /* 0x000fc8000bf26270 */
[----:B------:R-:W-:Y:S02]  /*0180*/  ISETP.GE.OR P1, PT, R7, UR8, P1 ;  /* 0x0000000807007c0c */ /* 0x000fe40008f26670 */
[----:B0-----:R-:W-:-:S05]  /*0190*/  @!P0 LEA R0, R5, R0, 0x18 ;  /* 0x0000000005008211 */ /* 0x001fca00078ec0ff */
[----:B------:R-:W-:-:S05]  /*01a0*/  @!P0 IMAD R0, R11, 0x84, R0 ;  /* 0x000000840b008824 */ /* 0x000fca00078e0200 */
[----:B------:R-:W-:-:S05]  /*01b0*/  @!P0 LEA R5, R9, R0, 0x2 ;  /* 0x0000000009058211 */ /* 0x000fca00078e10ff */
[----:B--2---:R0:W-:Y:S01]  /*01c0*/  @!P0 STS [R5], R2 ;  /* 0x0000000205008388 */ /* 0x0041e20000000800 */
[----:B------:R-:W-:Y:S06]  /*01d0*/  BAR.SYNC.DEFER_BLOCKING 0x0 ;  /* 0x0000000000007b1d */ /* 0x000fec0000010000 */
[----:B------:R-:W-:Y:S05]  /*01e0*/  @P1 EXIT ;  /* 0x000000000000194d */ /* 0x000fea0003800000 */
[----:B------:R-:W1:Y:S01]  /*01f0*/  S2R R3, SR_CgaCtaId ;  /* 0x0000000000037919 */ /* 0x000e620000008800 */
[----:B------:R-:W-:Y:S01]  /*0200*/  MOV R0, 0x400 ;  /* 0x0000040000007802 */ /* 0x000fe20000000f00 */
[----:B------:R-:W-:-:S03]  /*0210*/  IMAD R7, R7, UR9, R4 ;  /* 0x0000000907077c24 */ /* 0x000fc6000f8e0204 */
[----:B-1----:R-:W-:Y:S02]  /*0220*/  LEA R0, R3, R0, 0x18 ;  /* 0x0000000003007211 */ /* 0x002fe400078ec0ff */
[----:B0-----:R-:W0:Y:S03]  /*0230*/  LDC.64 R2, c[0x0][0x388] ;  /* 0x0000e200ff027b82 */ /* 0x001e260000000a00 */
[----:B------:R-:W-:-:S04]  /*0240*/  IMAD R0, R9, 0x84, R0 ;  /* 0x0000008409007824 */ /* 0x000fc800078e0200 */
[----:B------:R-:W-:-:S05]  /*0250*/  IMAD R0, R11, 0x4, R0 ;  /* 0x000000040b007824 */ /* 0x000fca00078e0200 */
[----:B------:R-:W1:Y:S01]  /*0260*/  LDS R5, [R0] ;  /* 0x0000000000057984 */ /* 0x000e620000000800 */
[----:B0-----:R-:W-:-:S05]  /*0270*/  IMAD.WIDE R2, R7, 0x4, R2 ;  /* 0x0000000407027825 */ /* 0x001fca00078e0202 */
[----:B-1----:R-:W-:Y:S01]  /*0280*/  STG.E desc[UR6][R2.64], R5 ;  /* 0x0000000502007986 */ /* 0x002fe2000c101906 */
[----:B------:R-:W-:Y:S05]  /*0290*/  EXIT ;  /* 0x000000000000794d */ /* 0x000fea0003800000 */
.L_x_0:
[----:B------:R-:W-:-:S00]  /*02a0*/  BRA `(.L_x_0) ;  /* 0xfffffffc00fc7947 */ /* 0x000fc0000383ffff */
[----:B------:R-:W-:-:S00]  /*02b0*/  NOP ;  /* 0x0000000000007918 */ /* 0x000fc00000000000 */
        /* <DEDUP_REMOVED lines=12> */
.L_x_40:


//--------------------- .text._Z22transposeGPUcoalescingPiiiS_ --------------------------
	.section	.text._Z22transposeGPUcoalescingPiiiS_,"ax",@progbits
	.align	128
        .global         _Z22transposeGPUcoalescingPiiiS_
        .type           _Z22transposeGPUcoalescingPiiiS_,@function
        .size           _Z22transposeGPUcoalescingPiiiS_,(.L_x_41 - _Z22transposeGPUcoalescingPiiiS_)
        .other          _Z22transposeGPUcoalescingPiiiS_,@"STO_CUDA_ENTRY STV_DEFAULT"
_Z22transposeGPUcoalescingPiiiS_:
.text._Z22transposeGPUcoalescingPiiiS_:
[----:B------:R-:W-:Y:S01]  /*0000*/  LDC R1, c[0x0][0x37c] ;  /* 0x0000df00ff017b82 */ /* 0x000fe20000000800 */
[----:B------:R-:W0:Y:S07]  /*0010*/  S2R R0, SR_TID.X ;  /* 0x0000000000007919 */ /* 0x000e2e0000002100 */
[----:B------:R-:W1:Y:S01]  /*0020*/  S2UR UR4, SR_CTAID.X ;  /* 0x00000000000479c3 */ /* 0x000e620000002500 */
[----:B------:R-:W2:Y:S07]  /*0030*/  LDCU.64 UR8, c[0x0][0x358] ;  /* 0x00006b00ff0877ac */ /* 0x000eae0008000a00 */
[----:B------:R-:W3:Y:S08]  /*0040*/  S2UR UR6, SR_CTAID.Y ;  /* 0x00000000000679c3 */ /* 0x000ef00000002600 */
[----:B------:R-:W4:Y:S08]  /*0050*/  LDC R24, c[0x0][0x38c] ;  /* 0x0000e300ff187b82 */ /* 0x000f300000000800 */
[----:B------:R-:W5:Y:S01]  /*0060*/  LDC.64 R12, c[0x0][0x380] ;  /* 0x0000e000ff0c7b82 */ /* 0x000f620000000a00 */
[----:B-1----:R-:W-:-:S06]  /*0070*/  USHF.L.U32 UR4, UR4, 0x5, URZ ;  /* 0x0000000504047899 */ /* 0x002fcc00080006ff */
[----:B0-----:R-:W-:Y:S01]  /*0080*/  IADD3 R3, PT, PT, R0, UR4, RZ ;  /* 0x0000000400037c10 */ /* 0x001fe2000fffe0ff */
[----:B---3--:R-:W-:-:S06]  /*0090*/  USHF.L.U32 UR6, UR6, 0x5, URZ ;  /* 0x0000000506067899 */ /* 0x008fcc00080006ff */
[----:B----4-:R-:W-:-:S05]  /*00a0*/  IMAD R3, R24, UR6, R3 ;  /* 0x0000000618037c24 */ /* 0x010fca000f8e0203 */
[C---:B------:R-:W-:Y:S01]  /*00b0*/  IADD3 R5, PT, PT, R3.reuse, R24, RZ ;  /* 0x0000001803057210 */ /* 0x040fe20007ffe0ff */
[----:B-----5:R-:W-:-:S04]  /*00c0*/  IMAD.WIDE.U32 R2, R3, 0x4, R12 ;  /* 0x0000000403027825 */ /* 0x020fc800078e000c */
[C---:B------:R-:W-:Y:S01]  /*00d0*/  IMAD.WIDE.U32 R22, R5.reuse, 0x4, R12 ;  /* 0x0000000405167825 */ /* 0x040fe200078e000c */
[----:B------:R-:W-:Y:S01]  /*00e0*/  IADD3 R5, PT, PT, R5, R24, RZ ;  /* 0x0000001805057210 */ /* 0x000fe20007ffe0ff */
[----:B--2---:R-:W2:Y:S04]  /*00f0*/  LDG.E R3, desc[UR8][R2.64] ;  /* 0x0000000802037981 */ /* 0x004ea8000c1e1900 */
[C---:B------:R-:W-:Y:S01]  /*0100*/  IMAD.IADD R11, R5.reuse, 0x1, R24 ;  /* 0x00000001050b7824 */ /* 0x040fe200078e0218 */
[----:B------:R-:W3:Y:S01]  /*0110*/  LDG.E R22, desc[UR8][R22.64] ;  /* 0x0000000816167981 */ /* 0x000ee2000c1e1900 */
[----:B------:R-:W-:-:S03]  /*0120*/  IMAD.WIDE.U32 R6, R5, 0x4, R12 ;  /* 0x0000000405067825 */ /* 0x000fc600078e000c */
[CC--:B------:R-:W-:Y:S02]  /*0130*/  IADD3 R5, PT, PT, R11.reuse, R24.reuse, RZ ;  /* 0x000000180b057210 */ /* 0x0c0fe40007ffe0ff */
[----:B------:R0:W4:Y:S01]  /*0140*/  LDG.E R19, desc[UR8][R6.64] ;  /* 0x0000000806137981 */ /* 0x000122000c1e1900 */
[----:B------:R-:W-:Y:S01]  /*0150*/  IMAD.WIDE.U32 R10, R11, 0x4, R12 ;  /* 0x000000040b0a7825 */ /* 0x000fe200078e000c */
[----:B------:R-:W-:-:S03]  /*0160*/  IADD3 R9, PT, PT, R5, R24, RZ ;  /* 0x0000001805097210 */ /* 0x000fc60007ffe0ff */
[--C-:B------:R-:W-:Y:S01]  /*0170*/  IMAD.WIDE.U32 R4, R5, 0x4, R12.reuse ;  /* 0x0000000405047825 */ /* 0x100fe200078e000c */
[----:B------:R1:W5:Y:S03]  /*0180*/  LDG.E R17, desc[UR8][R10.64] ;  /* 0x000000080a117981 */ /* 0x000366000c1e1900 */
[C---:B------:R-:W-:Y:S02]  /*0190*/  IMAD.WIDE.U32 R14, R9.reuse, 0x4, R12 ;  /* 0x00000004090e7825 */ /* 0x040fe400078e000c */
[----:B------:R-:W5:Y:S02]  /*01a0*/  LDG.E R5, desc[UR8][R4.64] ;  /* 0x0000000804057981 */ /* 0x000f64000c1e1900 */
[----:B------:R-:W-:Y:S02]  /*01b0*/  IMAD.IADD R21, R9, 0x1, R24 ;  /* 0x0000000109157824 */ /* 0x000fe400078e0218 */
[----:B------:R-:W5:Y:S02]  /*01c0*/  LDG.E R18, desc[UR8][R14.64] ;  /* 0x000000080e127981 */ /* 0x000f64000c1e1900 */
[C---:B------:R-:W-:Y:S01]  /*01d0*/  IMAD.WIDE.U32 R8, R21.reuse, 0x4, R12 ;  /* 0x0000000415087825 */ /* 0x040fe200078e000c */
[----:B------:R-:W-:-:S05]  /*01e0*/  IADD3 R21, PT, PT, R21, R24, RZ ;  /* 0x0000001815157210 */ /* 0x000fca0007ffe0ff */
[C---:B0-----:R-:W-:Y:S01]  /*01f0*/  IMAD.WIDE.U32 R6, R21.reuse, 0x4, R12 ;  /* 0x0000000415067825 */ /* 0x041fe200078e000c */
[----:B------:R-:W-:Y:S01]  /*0200*/  IADD3 R21, PT, PT, R21, R24, RZ ;  /* 0x0000001815157210 */ /* 0x000fe20007ffe0ff */
[----:B------:R-:W5:Y:S04]  /*0210*/  LDG.E R9, desc[UR8][R8.64] ;  /* 0x0000000808097981 */ /* 0x000f68000c1e1900 */
[----:B------:R0:W5:Y:S01]  /*0220*/  LDG.E R16, desc[UR8][R6.64] ;  /* 0x0000000806107981 */ /* 0x000162000c1e1900 */
[C---:B------:R-:W-:Y:S02]  /*0230*/  IMAD.IADD R23, R21.reuse, 0x1, R24 ;  /* 0x0000000115177824 */ /* 0x040fe400078e0218 */
[----:B------:R-:W-:-:S03]  /*0240*/  IMAD.WIDE.U32 R28, R21, 0x4, R12 ;  /* 0x00000004151c7825 */ /* 0x000fc600078e000c */
[-C--:B-1----:R-:W-:Y:S02]  /*0250*/  IADD3 R11, PT, PT, R23, R24.reuse, RZ ;  /* 0x00000018170b7210 */ /* 0x082fe40007ffe0ff */
[----:B------:R1:W5:Y:S03]  /*0260*/  LDG.E R2, desc[UR8][R28.64] ;  /* 0x000000081c027981 */ /* 0x000366000c1e1900 */
[C---:B------:R-:W-:Y:S01]  /*0270*/  IMAD.WIDE.U32 R26, R11.reuse, 0x4, R12 ;  /* 0x000000040b1a7825 */ /* 0x040fe200078e000c */
[----:B------:R-:W-:-:S03]  /*0280*/  IADD3 R11, PT, PT, R11, R24, RZ ;  /* 0x000000180b0b7210 */ /* 0x000fc60007ffe0ff */
[--C-:B0-----:R-:W-:Y:S01]  /*0290*/  IMAD.WIDE.U32 R6, R23, 0x4, R12.reuse ;  /* 0x0000000417067825 */ /* 0x101fe200078e000c */
[----:B------:R0:W5:Y:S04]  /*02a0*/  LDG.E R21, desc[UR8][R26.64] ;  /* 0x000000081a157981 */ /* 0x000168000c1e1900 */
[----:B------:R-:W5:Y:S01]  /*02b0*/  LDG.E R25, desc[UR8][R6.64] ;  /* 0x0000000806197981 */ /* 0x000f62000c1e1900 */
[----:B------:R-:W-:-:S05]  /*02c0*/  IMAD.WIDE.U32 R14, R11, 0x4, R12 ;  /* 0x000000040b0e7825 */ /* 0x000fca00078e000c */
[----:B------:R0:W5:Y:S01]  /*02d0*/  LDG.E R20, desc[UR8][R14.64] ;  /* 0x000000080e147981 */ /* 0x000162000c1e1900 */
[----:B------:R-:W-:Y:S01]  /*02e0*/  IADD3 R11, PT, PT, R11, R24, RZ ;  /* 0x000000180b0b7210 */ /* 0x000fe20007ffe0ff */
[----:B------:R-:W0:Y:S04]  /*02f0*/  S2UR UR7, SR_CgaCtaId ;  /* 0x00000000000779c3 */ /* 0x000e280000008800 */
[----:B------:R-:W-:-:S05]  /*0300*/  IMAD.IADD R23, R11, 0x1, R24 ;  /* 0x000000010b177824 */ /* 0x000fca00078e0218 */
[----:B------:R-:W-:Y:S01]  /*0310*/  IADD3 R4, PT, PT, R23, R24, RZ ;  /* 0x0000001817047210 */ /* 0x000fe20007ffe0ff */
[----:B------:R-:W-:-:S03]  /*0320*/  IMAD.WIDE.U32 R10, R11, 0x4, R12 ;  /* 0x000000040b0a7825 */ /* 0x000fc600078e000c */
[CC--:B------:R-:W-:Y:S01]  /*0330*/  IADD3 R8, PT, PT, R4.reuse, R24.reuse, RZ ;  /* 0x0000001804087210 */ /* 0x0c0fe20007ffe0ff */
[--C-:B-1----:R-:W-:Y:S01]  /*0340*/  IMAD.WIDE.U32 R28, R4, 0x4, R12.reuse ;  /* 0x00000004041c7825 */ /* 0x102fe200078e000c */
[----:B------:R-:W-:Y:S01]  /*0350*/  UMOV UR5, 0x400 ;  /* 0x0000040000057882 */ /* 0x000fe20000000000 */
[----:B------:R1:W5:Y:S01]  /*0360*/  LDG.E R4, desc[UR8][R10.64] ;  /* 0x000000080a047981 */ /* 0x000362000c1e1900 */
[C---:B0-----:R-:W-:Y:S01]  /*0370*/  IADD3 R27, PT, PT, R8.reuse, R24, RZ ;  /* 0x00000018081b7210 */ /* 0x041fe20007ffe0ff */
[--C-:B------:R-:W-:Y:S02]  /*0380*/  IMAD.WIDE.U32 R14, R8, 0x4, R12.reuse ;  /* 0x00000004080e7825 */ /* 0x100fe400078e000c */
[----:B------:R-:W5:Y:S02]  /*0390*/  LDG.E R28, desc[UR8][R28.64] ;  /* 0x000000081c1c7981 */ /* 0x000f64000c1e1900 */
[--C-:B------:R-:W-:Y:S01]  /*03a0*/  IMAD.WIDE.U32 R6, R23, 0x4, R12.reuse ;  /* 0x0000000417067825 */ /* 0x100fe200078e000c */
[----:B------:R-:W-:Y:S01]  /*03b0*/  ULEA UR5, UR7, UR5, 0x18 ;  /* 0x0000000507057291 */ /* 0x000fe2000f8ec0ff */
[----:B------:R0:W5:Y:S02]  /*03c0*/  LDG.E R8, desc[UR8][R14.64] ;  /* 0x000000080e087981 */ /* 0x000164000c1e1900 */
[----:B-1----:R-:W-:-:S02]  /*03d0*/  IMAD.WIDE.U32 R10, R27, 0x4, R12 ;  /* 0x000000041b0a7825 */ /* 0x002fc400078e000c */
[----:B------:R1:W5:Y:S02]  /*03e0*/  LDG.E R23, desc[UR8][R6.64] ;  /* 0x0000000806177981 */ /* 0x000364000c1e1900 */
[----:B------:R-:W-:Y:S02]  /*03f0*/  IMAD.IADD R27, R27, 0x1, R24 ;  /* 0x000000011b1b7824 */ /* 0x000fe400078e0218 */
[----:B------:R1:W5:Y:S03]  /*0400*/  LDG.E R26, desc[UR8][R10.64] ;  /* 0x000000080a1a7981 */ /* 0x000366000c1e1900 */
[C---:B0-----:R-:W-:Y:S01]  /*0410*/  IADD3 R15, PT, PT, R27.reuse, R24, RZ ;  /* 0x000000181b0f7210 */ /* 0x041fe20007ffe0ff */
[----:B-1----:R-:W-:-:S03]  /*0420*/  IMAD.WIDE.U32 R6, R27, 0x4, R12 ;  /* 0x000000041b067825 */ /* 0x002fc600078e000c */
[----:B------:R-:W-:Y:S02]  /*0430*/  IADD3 R29, PT, PT, R15, R24, RZ ;  /* 0x000000180f1d7210 */ /* 0x000fe40007ffe0ff */
[----:B------:R4:W5:Y:S03]  /*0440*/  LDG.E R27, desc[UR8][R6.64] ;  /* 0x00000008061b7981 */ /* 0x000966000c1e1900 */
[----:B------:R-:W-:-:S06]  /*0450*/  IMAD.WIDE.U32 R10, R29, 0x4, R12 ;  /* 0x000000041d0a7825 */ /* 0x000fcc00078e000c */
[----:B------:R-:W5:Y:S01]  /*0460*/  LDG.E R11, desc[UR8][R10.64] ;  /* 0x000000080a0b7981 */ /* 0x000f62000c1e1900 */
[----:B--2---:R-:W-:Y:S02]  /*0470*/  I2FP.F32.S32 R14, R3 ;  /* 0x00000003000e7245 */ /* 0x004fe40000201400 */
[----:B------:R-:W-:Y:S02]  /*0480*/  LEA R3, R0, UR5, 0x2 ;  /* 0x0000000500037c11 */ /* 0x000fe4000f8e10ff */
[----:B---3--:R-:W-:-:S03]  /*0490*/  I2FP.F32.S32 R22, R22 ;  /* 0x0000001600167245 */ /* 0x008fc60000201400 */
[----:B------:R0:W-:Y:S01]  /*04a0*/  STS [R3], R14 ;  /* 0x0000000e03007388 */ /* 0x0001e20000000800 */
[----:B----4-:R-:W-:Y:S02]  /*04b0*/  I2FP.F32.S32 R6, R19 ;  /* 0x0000001300067245 */ /* 0x010fe40000201400 */
[----:B------:R-:W-:Y:S01]  /*04c0*/  IADD3 R19, PT, PT, R29, R24, RZ ;  /* 0x000000181d137210 */ /* 0x000fe20007ffe0ff */
[----:B0-----:R-:W-:Y:S01]  /*04d0*/  IMAD.WIDE.U32 R14, R15, 0x4, R12 ;  /* 0x000000040f0e7825 */ /* 0x001fe200078e000c */
[----:B------:R0:W-:Y:S04]  /*04e0*/  STS [R3+0x84], R22 ;  /* 0x0000841603007388 */ /* 0x0001e80000000800 */
[----:B------:R1:W-:Y:S01]  /*04f0*/  STS [R3+0x108], R6 ;  /* 0x0001080603007388 */ /* 0x0003e20000000800 */
[----:B-----5:R-:W-:-:S03]  /*0500*/  I2FP.F32.S32 R17, R17 ;  /* 0x0000001100117245 */ /* 0x020fc60000201400 */
[----:B0-----:R0:W2:Y:S01]  /*0510*/  LDG.E R22, desc[UR8][R14.64] ;  /* 0x000000080e167981 */ /* 0x0010a2000c1e1900 */
[----:B-1----:R-:W-:Y:S01]  /*0520*/  IMAD.WIDE.U32 R6, R19, 0x4, R12 ;  /* 0x0000000413067825 */ /* 0x002fe200078e000c */
[----:B------:R-:W-:-:S04]  /*0530*/  I2FP.F32.S32 R29, R5 ;  /* 0x00000005001d7245 */ /* 0x000fc80000201400 */
[----:B------:R1:W3:Y:S01]  /*0540*/  LDG.E R5, desc[UR8][R6.64] ;  /* 0x0000000806057981 */ /* 0x0002e2000c1e1900 */
[----:B0-----:R-:W-:Y:S01]  /*0550*/  IMAD.IADD R15, R19, 0x1, R24 ;  /* 0x00000001130f7824 */ /* 0x001fe200078e0218 */
[----:B------:R-:W-:Y:S02]  /*0560*/  I2FP.F32.S32 R19, R18 ;  /* 0x0000001200137245 */ /* 0x000fe40000201400 */
[----:B------:R0:W-:Y:S02]  /*0570*/  STS [R3+0x18c], R17 ;  /* 0x00018c1103007388 */ /* 0x0001e40000000800 */
[-C--:B-1----:R-:W-:Y:S02]  /*0580*/  IADD3 R7, PT, PT, R15, R24.reuse, RZ ;  /* 0x000000180f077210 */ /* 0x082fe40007ffe0ff */
[----:B------:R1:W-:Y:S02]  /*0590*/  STS [R3+0x294], R19 ;  /* 0x0002941303007388 */ /* 0x0003e40000000800 */
[----:B0-----:R-:W-:-:S02]  /*05a0*/  IADD3 R17, PT, PT, R7, R24, RZ ;  /* 0x0000001807117210 */ /* 0x001fc40007ffe0ff */
[----:B------:R0:W-:Y:S01]  /*05b0*/  STS [R3+0x210], R29 ;  /* 0x0002101d03007388 */ /* 0x0001e20000000800 */
[----:B------:R-:W-:Y:S01]  /*05c0*/  I2FP.F32.S32 R6, R9 ;  /* 0x0000000900067245 */ /* 0x000fe20000201400 */
[----:B-1----:R-:W-:-:S04]  /*05d0*/  IMAD.WIDE.U32 R18, R15, 0x4, R12 ;  /* 0x000000040f127825 */ /* 0x002fc800078e000c */
[--C-:B------:R-:W-:Y:S01]  /*05e0*/  IMAD.WIDE.U32 R14, R7, 0x4, R12.reuse ;  /* 0x00000004070e7825 */ /* 0x100fe200078e000c */
[C---:B0-----:R-:W-:Y:S01]  /*05f0*/  IADD3 R29, PT, PT, R17.reuse, R24, RZ ;  /* 0x00000018111d7210 */ /* 0x041fe20007ffe0ff */
[----:B------:R0:W4:Y:S04]  /*0600*/  LDG.E R9, desc[UR8][R18.64] ;  /* 0x0000000812097981 */ /* 0x000128000c1e1900 */
[----:B------:R1:W5:Y:S01]  /*0610*/  LDG.E R10, desc[UR8][R14.64] ;  /* 0x000000080e0a7981 */ /* 0x000362000c1e1900 */
[----:B0-----:R-:W-:Y:S01]  /*0620*/  I2FP.F32.S32 R18, R16 ;  /* 0x0000001000127245 */ /* 0x001fe20000201400 */
[----:B------:R-:W-:-:S04]  /*0630*/  IMAD.WIDE.U32 R16, R17, 0x4, R12 ;  /* 0x0000000411107825 */ /* 0x000fc800078e000c */
[C---:B-1----:R-:W-:Y:S01]  /*0640*/  IMAD.WIDE.U32 R14, R29.reuse, 0x4, R12 ;  /* 0x000000041d0e7825 */ /* 0x042fe200078e000c */
[----:B------:R0:W-:Y:S03]  /*0650*/  STS [R3+0x39c], R18 ;  /* 0x00039c1203007388 */ /* 0x0001e60000000800 */
[----:B------:R-:W-:Y:S01]  /*0660*/  IMAD.IADD R29, R29, 0x1, R24 ;  /* 0x000000011d1d7824 */ /* 0x000fe200078e0218 */
[----:B------:R1:W-:Y:S04]  /*0670*/  STS [R3+0x318], R6 ;  /* 0x0003180603007388 */ /* 0x0003e80000000800 */
[----:B------:R1:W5:Y:S01]  /*0680*/  LDG.E R7, desc[UR8][R16.64] ;  /* 0x0000000810077981 */ /* 0x000362000c1e1900 */
[----:B0-----:R-:W-:-:S03]  /*0690*/  IMAD.WIDE.U32 R18, R29, 0x4, R12 ;  /* 0x000000041d127825 */ /* 0x001fc600078e000c */
[----:B-1----:R0:W5:Y:S01]  /*06a0*/  LDG.E R6, desc[UR8][R14.64] ;  /* 0x000000080e067981 */ /* 0x002162000c1e1900 */
[----:B------:R-:W-:-:S03]  /*06b0*/  I2FP.F32.S32 R17, R2 ;  /* 0x0000000200117245 */ /* 0x000fc60000201400 */
[----:B------:R1:W5:Y:S01]  /*06c0*/  LDG.E R2, desc[UR8][R18.64] ;  /* 0x0000000812027981 */ /* 0x000362000c1e1900 */
[-C--:B0-----:R-:W-:Y:S02]  /*06d0*/  IADD3 R15, PT, PT, R29, R24.reuse, RZ ;  /* 0x000000181d0f7210 */ /* 0x081fe40007ffe0ff */
[----:B------:R-:W-:Y:S02]  /*06e0*/  I2FP.F32.S32 R29, R21 ;  /* 0x00000015001d7245 */ /* 0x000fe40000201400 */
[C---:B-1----:R-:W-:Y:S01]  /*06f0*/  IADD3 R19, PT, PT, R15.reuse, R24, RZ ;  /* 0x000000180f137210 */ /* 0x042fe20007ffe0ff */
[----:B------:R-:W-:-:S03]  /*0700*/  IMAD.WIDE.U32 R14, R15, 0x4, R12 ;  /* 0x000000040f0e7825 */ /* 0x000fc600078e000c */
[----:B------:R-:W-:Y:S02]  /*0710*/  IADD3 R21, PT, PT, R19, R24, RZ ;  /* 0x0000001813157210 */ /* 0x000fe40007ffe0ff */
[----:B------:R-:W-:Y:S01]  /*0720*/  I2FP.F32.S32 R25, R25 ;  /* 0x0000001900197245 */ /* 0x000fe20000201400 */
[----:B------:R0:W5:Y:S01]  /*0730*/  LDG.E R14, desc[UR8][R14.64] ;  /* 0x000000080e0e7981 */ /* 0x000162000c1e1900 */
[----:B------:R-:W-:-:S03]  /*0740*/  I2FP.F32.S32 R20, R20 ;  /* 0x0000001400147245 */ /* 0x000fc60000201400 */
[----:B------:R1:W-:Y:S01]  /*0750*/  STS [R3+0x4a4], R25 ;  /* 0x0004a41903007388 */ /* 0x0003e20000000800 */
[----:B0-----:R-:W-:-:S03]  /*0760*/  IMAD.IADD R15, R21, 0x1, R24 ;  /* 0x00000001150f7824 */ /* 0x001fc600078e0218 */
[----:B------:R0:W-:Y:S02]  /*0770*/  STS [R3+0x528], R29 ;  /* 0x0005281d03007388 */ /* 0x0001e40000000800 */
[-C--:B-1----:R-:W-:Y:S02]  /*0780*/  IADD3 R25, PT, PT, R15, R24.reuse, RZ ;  /* 0x000000180f197210 */ /* 0x082fe40007ffe0ff */
[----:B------:R1:W-:Y:S02]  /*0790*/  STS [R3+0x420], R17 ;  /* 0x0004201103007388 */ /* 0x0003e40000000800 */
[C---:B0-----:R-:W-:Y:S02]  /*07a0*/  IADD3 R29, PT, PT, R25.reuse, R24, RZ ;  /* 0x00000018191d7210 */ /* 0x041fe40007ffe0ff */
[----:B------:R0:W-:Y:S01]  /*07b0*/  STS [R3+0x5ac], R20 ;  /* 0x0005ac1403007388 */ /* 0x0001e20000000800 */
[----:B------:R-:W-:-:S04]  /*07c0*/  IMAD.WIDE.U32 R24, R25, 0x4, R12 ;  /* 0x0000000419187825 */ /* 0x000fc800078e000c */
[--C-:B-1----:R-:W-:Y:S02]  /*07d0*/  IMAD.WIDE.U32 R16, R19, 0x4, R12.reuse ;  /* 0x0000000413107825 */ /* 0x102fe400078e000c */
[----:B------:R-:W5:Y:S02]  /*07e0*/  LDG.E R24, desc[UR8][R24.64] ;  /* 0x0000000818187981 */ /* 0x000f64000c1e1900 */
[--C-:B------:R-:W-:Y:S02]  /*07f0*/  IMAD.WIDE.U32 R18, R21, 0x4, R12.reuse ;  /* 0x0000000415127825 */ /* 0x100fe400078e000c */
[----:B------:R-:W5:Y:S02]  /*0800*/  LDG.E R16, desc[UR8][R16.64] ;  /* 0x0000000810107981 */ /* 0x000f64000c1e1900 */
[--C-:B0-----:R-:W-:Y:S02]  /*0810*/  IMAD.WIDE.U32 R20, R15, 0x4, R12.reuse ;  /* 0x000000040f147825 */ /* 0x101fe400078e000c */
[----:B------:R-:W5:Y:S02]  /*0820*/  LDG.E R18, desc[UR8][R18.64] ;  /* 0x0000000812127981 */ /* 0x000f64000c1e1900 */
[----:B------:R-:W-:-:S02]  /*0830*/  IMAD.WIDE.U32 R12, R29, 0x4, R12 ;  /* 0x000000041d0c7825 */ /* 0x000fc400078e000c */
[----:B------:R-:W5:Y:S04]  /*0840*/  LDG.E R20, desc[UR8][R20.64] ;  /* 0x0000000814147981 */ /* 0x000f68000c1e1900 */
[----:B------:R-:W5:Y:S01]  /*0850*/  LDG.E R12, desc[UR8][R12.64] ;  /* 0x000000080c0c7981 */ /* 0x000f62000c1e1900 */
[----:B------:R-:W-:Y:S02]  /*0860*/  I2FP.F32.S32 R4, R4 ;  /* 0x0000000400047245 */ /* 0x000fe40000201400 */
[----:B------:R-:W-:Y:S02]  /*0870*/  I2FP.F32.S32 R8, R8 ;  /* 0x0000000800087245 */ /* 0x000fe40000201400 */
[----:B------:R-:W-:Y:S01]  /*0880*/  I2FP.F32.S32 R23, R23 ;  /* 0x0000001700177245 */ /* 0x000fe20000201400 */
[----:B------:R0:W-:Y:S01]  /*0890*/  STS [R3+0x630], R4 ;  /* 0x0006300403007388 */ /* 0x0001e20000000800 */
[----:B------:R-:W-:-:S02]  /*08a0*/  I2FP.F32.S32 R28, R28 ;  /* 0x0000001c001c7245 */ /* 0x000fc40000201400 */
[----:B------:R-:W-:Y:S01]  /*08b0*/  I2FP.F32.S32 R26, R26 ;  /* 0x0000001a001a7245 */ /* 0x000fe20000201400 */
[----:B------:R-:W-:Y:S01]  /*08c0*/  STS [R3+0x7bc], R8 ;  /* 0x0007bc0803007388 */ /* 0x000fe20000000800 */
[----:B------:R-:W-:Y:S02]  /*08d0*/  I2FP.F32.S32 R27, R27 ;  /* 0x0000001b001b7245 */ /* 0x000fe40000201400 */
[----:B0-----:R-:W-:Y:S01]  /*08e0*/  I2FP.F32.S32 R4, R11 ;  /* 0x0000000b00047245 */ /* 0x001fe20000201400 */
[----:B------:R-:W-:Y:S04]  /*08f0*/  STS [R3+0x6b4], R23 ;  /* 0x0006b41703007388 */ /* 0x000fe80000000800 */
[----:B------:R0:W-:Y:S04]  /*0900*/  STS [R3+0x738], R28 ;  /* 0x0007381c03007388 */ /* 0x0001e80000000800 */
[----:B------:R-:W-:Y:S04]  /*0910*/  STS [R3+0x840], R26 ;  /* 0x0008401a03007388 */ /* 0x000fe80000000800 */
[----:B------:R-:W-:Y:S04]  /*0920*/  STS [R3+0x8c4], R27 ;  /* 0x0008c41b03007388 */ /* 0x000fe80000000800 */
[----:B------:R-:W-:Y:S01]  /*0930*/  STS [R3+0x9cc], R4 ;  /* 0x0009cc0403007388 */ /* 0x000fe20000000800 */
[----:B0-----:R-:W-:-:S02]  /*0940*/  LEA R28, R0, R3, 0x7 ;  /* 0x00000003001c7211 */ /* 0x001fc400078e38ff */
[----:B--2---:R-:W-:Y:S02]  /*0950*/  I2FP.F32.S32 R22, R22 ;  /* 0x0000001600167245 */ /* 0x004fe40000201400 */
[----:B---3--:R-:W-:-:S03]  /*0960*/  I2FP.F32.S32 R5, R5 ;  /* 0x0000000500057245 */ /* 0x008fc60000201400 */
[----:B------:R-:W-:Y:S04]  /*0970*/  STS [R3+0x948], R22 ;  /* 0x0009481603007388 */ /* 0x000fe80000000800 */
[----:B------:R-:W-:Y:S01]  /*0980*/  STS [R3+0xa50], R5 ;  /* 0x000a500503007388 */ /* 0x000fe20000000800 */
[----:B----4-:R-:W-:Y:S02]  /*0990*/  I2FP.F32.S32 R9, R9 ;  /* 0x0000000900097245 */ /* 0x010fe40000201400 */
[----:B-----5:R-:W-:-:S03]  /*09a0*/  I2FP.F32.S32 R10, R10 ;  /* 0x0000000a000a7245 */ /* 0x020fc60000201400 */
[----:B------:R-:W-:Y:S04]  /*09b0*/  STS [R3+0xad4], R9 ;  /* 0x000ad40903007388 */ /* 0x000fe80000000800 */
[----:B------:R0:W-:Y:S02]  /*09c0*/  STS [R3+0xb58], R10 ;  /* 0x000b580a03007388 */ /* 0x0001e40000000800 */
[----:B0-----:R-:W0:Y:S01]  /*09d0*/  LDC R10, c[0x0][0x388] ;  /* 0x0000e200ff0a7b82 */ /* 0x001e220000000800 */
[----:B------:R-:W-:Y:S02]  /*09e0*/  I2FP.F32.S32 R8, R7 ;  /* 0x0000000700087245 */ /* 0x000fe40000201400 */
[----:B------:R-:W-:-:S03]  /*09f0*/  I2FP.F32.S32 R6, R6 ;  /* 0x0000000600067245 */ /* 0x000fc60000201400 */
[----:B------:R-:W-:Y:S01]  /*0a00*/  STS [R3+0xbdc], R8 ;  /* 0x000bdc0803007388 */ /* 0x000fe20000000800 */
[----:B------:R-:W-:-:S03]  /*0a10*/  I2FP.F32.S32 R2, R2 ;  /* 0x0000000200027245 */ /* 0x000fc60000201400 */
[----:B------:R-:W-:Y:S04]  /*0a20*/  STS [R3+0xc60], R6 ;  /* 0x000c600603007388 */ /* 0x000fe80000000800 */
[----:B------:R-:W-:Y:S01]  /*0a30*/  STS [R3+0xce4], R2 ;  /* 0x000ce40203007388 */ /* 0x000fe20000000800 */
[----:B------:R-:W-:-:S05]  /*0a40*/  I2FP.F32.S32 R14, R14 ;  /* 0x0000000e000e7245 */ /* 0x000fca0000201400 */
[----:B------:R-:W-:Y:S01]  /*0a50*/  STS [R3+0xd68], R14 ;  /* 0x000d680e03007388 */ /* 0x000fe20000000800 */
[----:B------:R-:W-:Y:S02]  /*0a60*/  I2FP.F32.S32 R24, R24 ;  /* 0x0000001800187245 */ /* 0x000fe40000201400 */
[----:B------:R-:W-:Y:S02]  /*0a70*/  I2FP.F32.S32 R16, R16 ;  /* 0x0000001000107245 */ /* 0x000fe40000201400 */
[----:B------:R-:W-:Y:S02]  /*0a80*/  I2FP.F32.S32 R18, R18 ;  /* 0x0000001200127245 */ /* 0x000fe40000201400 */
[----:B------:R-:W-:Y:S02]  /*0a90*/  I2FP.F32.S32 R20, R20 ;  /* 0x0000001400147245 */ /* 0x000fe40000201400 */
[----:B------:R-:W-:Y:S01]  /*0aa0*/  I2FP.F32.S32 R12, R12 ;  /* 0x0000000c000c7245 */ /* 0x000fe20000201400 */
[----:B------:R-:W-:Y:S04]  /*0ab0*/  STS [R3+0xdec], R16 ;  /* 0x000dec1003007388 */ /* 0x000fe80000000800 */
[----:B------:R-:W-:Y:S04]  /*0ac0*/  STS [R3+0xe70], R18 ;  /* 0x000e701203007388 */ /* 0x000fe80000000800 */
[----:B------:R-:W-:Y:S04]  /*0ad0*/  STS [R3+0xef4], R20 ;  /* 0x000ef41403007388 */ /* 0x000fe80000000800 */
[----:B------:R-:W-:Y:S04]  /*0ae0*/  STS [R3+0xf78], R24 ;  /* 0x000f781803007388 */ /* 0x000fe80000000800 */
[----:B------:R-:W-:Y:S01]  /*0af0*/  STS [R3+0xffc], R12 ;  /* 0x000ffc0c03007388 */ /* 0x000fe20000000800 */
[----:B------:R-:W-:Y:S06]  /*0b00*/  BAR.SYNC.DEFER_BLOCKING 0x0 ;  /* 0x0000000000007b1d */ /* 0x000fec0000010000 */
[----:B------:R-:W1:Y:S04]  /*0b10*/  LDS R2, [R28+0x4] ;  /* 0x000004001c027984 */ /* 0x000e680000000800 */
[----:B------:R-:W2:Y:S04]  /*0b20*/  LDS R5, [R28+0x10] ;  /* 0x000010001c057984 */ /* 0x000ea80000000800 */
[----:B------:R-:W3:Y:S04]  /*0b30*/  LDS R22, [R28] ;  /* 0x000000001c167984 */ /* 0x000ee80000000800 */
[----:B------:R-:W4:Y:S04]  /*0b40*/  LDS R6, [R28+0x18] ;  /* 0x000018001c067984 */ /* 0x000f280000000800 */
[----:B------:R-:W5:Y:S04]  /*0b50*/  LDS R4, [R28+0x8] ;  /* 0x000008001c047984 */ /* 0x000f680000000800 */
[----:B------:R-:W5:Y:S04]  /*0b60*/  LDS R16, [R28+0xc] ;  /* 0x00000c001c107984 */ /* 0x000f680000000800 */
[----:B------:R-:W5:Y:S04]  /*0b70*/  LDS R23, [R28+0x14] ;  /* 0x000014001c177984 */ /* 0x000f680000000800 */
[----:B------:R-:W5:Y:S04]  /*0b80*/  LDS R13, [R28+0x1c] ;  /* 0x00001c001c0d7984 */ /* 0x000f680000000800 */
[----:B------:R-:W5:Y:S04]  /*0b90*/  LDS R14, [R28+0x20] ;  /* 0x000020001c0e7984 */ /* 0x000f680000000800 */
[----:B------:R-:W5:Y:S01]  /*0ba0*/  LDS R29, [R28+0x24] ;  /* 0x000024001c1d7984 */ /* 0x000f620000000800 */
[----:B-1----:R1:W-:Y:S03]  /*0bb0*/  F2I.TRUNC.NTZ R20, R2 ;  /* 0x0000000200147305 */ /* 0x0023e6000020f100 */
[----:B------:R-:W5:Y:S04]  /*0bc0*/  LDS R15, [R28+0x28] ;  /* 0x000028001c0f7984 */ /* 0x000f680000000800 */
[----:B------:R-:W5:Y:S01]  /*0bd0*/  LDS R25, [R28+0x2c] ;  /* 0x00002c001c197984 */ /* 0x000f620000000800 */
[----:B-1----:R-:W1:Y:S01]  /*0be0*/  LDC.64 R2, c[0x0][0x390] ;  /* 0x0000e400ff027b82 */ /* 0x002e620000000a00 */
[----:B--2---:R2:W-:Y:S02]  /*0bf0*/  F2I.TRUNC.NTZ R24, R5 ;  /* 0x0000000500187305 */ /* 0x0045e4000020f100 */
[----:B------:R-:W1:Y:S04]  /*0c00*/  LDS R11, [R28+0x30] ;  /* 0x000030001c0b7984 */ /* 0x000e680000000800 */
[----:B------:R-:W1:Y:S01]  /*0c10*/  LDS R19, [R28+0x34] ;  /* 0x000034001c137984 */ /* 0x000e620000000800 */
[----:B--2---:R-:W-:-:S03]  /*0c20*/  VIADD R5, R0, UR6 ;  /* 0x0000000600057c36 */ /* 0x004fc60008000000 */
[----:B------:R-:W2:Y:S01]  /*0c30*/  LDS R21, [R28+0x38] ;  /* 0x000038001c157984 */ /* 0x000ea20000000800 */
[----:B0-----:R-:W-:Y:S01]  /*0c40*/  IMAD R5, R10, UR4, R5 ;  /* 0x000000040a057c24 */ /* 0x001fe2000f8e0205 */
[----:B---3--:R-:W0:Y:S02]  /*0c50*/  F2I.TRUNC.NTZ R22, R22 ;  /* 0x0000001600167305 */ /* 0x008e24000020f100 */
[----:B------:R-:W3:Y:S02]  /*0c60*/  LDS R27, [R28+0x3c] ;  /* 0x00003c001c1b7984 */ /* 0x000ee40000000800 */
[-C--:B------:R-:W-:Y:S02]  /*0c70*/  IADD3 R9, PT, PT, R5, R10.reuse, RZ ;  /* 0x0000000a05097210 */ /* 0x080fe40007ffe0ff */
[----:B------:R-:W3:Y:S02]  /*0c80*/  LDS R17, [R28+0x40] ;  /* 0x000040001c117984 */ /* 0x000ee40000000800 */
[----:B------:R-:W-:Y:S01]  /*0c90*/  IADD3 R0, PT, PT, R9, R10, RZ ;  /* 0x0000000a09007210 */ /* 0x000fe20007ffe0ff */
[----:B----4-:R1:W-:Y:S01]  /*0ca0*/  F2I.TRUNC.NTZ R12, R6 ;  /* 0x00000006000c7305 */ /* 0x0103e2000020f100 */
[----:B------:R-:W4:Y:S07]  /*0cb0*/  LDS R26, [R28+0x44] ;  /* 0x000044001c1a7984 */ /* 0x000f2e0000000800 */
[----:B-----5:R5:W2:Y:S01]  /*0cc0*/  F2I.TRUNC.NTZ R18, R4 ;  /* 0x0000000400127305 */ /* 0x020aa2000020f100 */
[----:B-1----:R-:W-:-:S04]  /*0cd0*/  IMAD.WIDE.U32 R6, R5, 0x4, R2 ;  /* 0x0000000405067825 */ /* 0x002fc800078e0002 */
[----:B-----5:R-:W-:-:S04]  /*0ce0*/  IMAD.WIDE.U32 R4, R9, 0x4, R2 ;  /* 0x0000000409047825 */ /* 0x020fc800078e0002 */
[C-C-:B------:R-:W-:Y:S01]  /*0cf0*/  IMAD.WIDE.U32 R8, R0.reuse, 0x4, R2.reuse ;  /* 0x0000000400087825 */ /* 0x140fe200078e0002 */
[----:B------:R-:W-:Y:S01]  /*0d00*/  IADD3 R0, PT, PT, R0, R10, RZ ;  /* 0x0000000a00007210 */ /* 0x000fe20007ffe0ff */
[----:B0-----:R0:W-:Y:S01]  /*0d10*/  STG.E desc[UR8][R6.64], R22 ;  /* 0x0000001606007986 */ /* 0x0011e2000c101908 */
[----:B------:R-:W1:Y:S03]  /*0d20*/  F2I.TRUNC.NTZ R16, R16 ;  /* 0x0000001000107305 */ /* 0x000e66000020f100 */
[----:B------:R5:W-:Y:S04]  /*0d30*/  STG.E desc[UR8][R4.64], R20 ;  /* 0x0000001404007986 */ /* 0x000be8000c101908 */
[----:B------:R-:W4:Y:S01]  /*0d40*/  LDS R22, [R28+0x48] ;  /* 0x000048001c167984 */ /* 0x000f220000000800 */
[C---:B0-----:R-:W-:Y:S01]  /*0d50*/  IMAD.WIDE.U32 R6, R0.reuse, 0x4, R2 ;  /* 0x0000000400067825 */ /* 0x041fe200078e0002 */
[----:B------:R-:W0:Y:S02]  /*0d60*/  F2I.TRUNC.NTZ R23, R23 ;  /* 0x0000001700177305 */ /* 0x000e24000020f100 */
[----:B------:R-:W4:Y:S01]  /*0d70*/  LDS R20, [R28+0x4c] ;  /* 0x00004c001c147984 */ /* 0x000f220000000800 */
[----:B------:R-:W-:-:S04]  /*0d80*/  IMAD.IADD R0, R0, 0x1, R10 ;  /* 0x0000000100007824 */ /* 0x000fc800078e020a */
[C-C-:B-----5:R-:W-:Y:S01]  /*0d90*/  IMAD.WIDE.U32 R4, R0.reuse, 0x4, R2.reuse ;  /* 0x0000000400047825 */ /* 0x160fe200078e0002 */
[-C--:B------:R-:W-:Y:S01]  /*0da0*/  IADD3 R0, PT, PT, R0, R10.reuse, RZ ;  /* 0x0000000a00007210 */ /* 0x080fe20007ffe0ff */
[----:B--2---:R2:W-:Y:S01]  /*0db0*/  STG.E desc[UR8][R8.64], R18 ;  /* 0x0000001208007986 */ /* 0x0045e2000c101908 */
[----:B------:R-:W5:Y:S03]  /*0dc0*/  F2I.TRUNC.NTZ R13, R13 ;  /* 0x0000000d000d7305 */ /* 0x000f66000020f100 */
[----:B-1----:R1:W-:Y:S04]  /*0dd0*/  STG.E desc[UR8][R6.64], R16 ;  /* 0x0000001006007986 */ /* 0x0023e8000c101908 */
[----:B------:R-:W4:Y:S01]  /*0de0*/  LDS R18, [R28+0x50] ;  /* 0x000050001c127984 */ /* 0x000f220000000800 */
[C-C-:B--2---:R-:W-:Y:S01]  /*0df0*/  IMAD.WIDE.U32 R8, R0.reuse, 0x4, R2.reuse ;  /* 0x0000000400087825 */ /* 0x144fe200078e0002 */
[-C--:B------:R-:W-:Y:S01]  /*0e00*/  IADD3 R0, PT, PT, R0, R10.reuse, RZ ;  /* 0x0000000a00007210 */ /* 0x080fe20007ffe0ff */
[----:B------:R-:W2:Y:S01]  /*0e10*/  F2I.TRUNC.NTZ R14, R14 ;  /* 0x0000000e000e7305 */ /* 0x000ea2000020f100 */
[----:B------:R-:W4:Y:S03]  /*0e20*/  LDS R16, [R28+0x54] ;  /* 0x000054001c107984 */ /* 0x000f260000000800 */
[C-C-:B-1----:R-:W-:Y:S01]  /*0e30*/  IMAD.WIDE.U32 R6, R0.reuse, 0x4, R2.reuse ;  /* 0x0000000400067825 */ /* 0x142fe200078e0002 */
[----:B------:R-:W-:Y:S01]  /*0e40*/  IADD3 R0, PT, PT, R0, R10, RZ ;  /* 0x0000000a00007210 */ /* 0x000fe20007ffe0ff */
[----:B------:R1:W-:Y:S02]  /*0e50*/  STG.E desc[UR8][R4.64], R24 ;  /* 0x0000001804007986 */ /* 0x0003e4000c101908 */
[----:B------:R-:W3:Y:S02]  /*0e60*/  F2I.TRUNC.NTZ R29, R29 ;  /* 0x0000001d001d7305 */ /* 0x000ee4000020f100 */
[----:B0-----:R0:W-:Y:S04]  /*0e70*/  STG.E desc[UR8][R8.64], R23 ;  /* 0x0000001708007986 */ /* 0x0011e8000c101908 */
[----:B------:R-:W-:Y:S01]  /*0e80*/  STG.E desc[UR8][R6.64], R12 ;  /* 0x0000000c06007986 */ /* 0x000fe2000c101908 */
[C---:B-1----:R-:W-:Y:S01]  /*0e90*/  IMAD.WIDE.U32 R4, R0.reuse, 0x4, R2 ;  /* 0x0000000400047825 */ /* 0x042fe200078e0002 */
[----:B------:R-:W1:Y:S02]  /*0ea0*/  F2I.TRUNC.NTZ R15, R15 ;  /* 0x0000000f000f7305 */ /* 0x000e64000020f100 */
[----:B------:R-:W4:Y:S01]  /*0eb0*/  LDS R24, [R28+0x58] ;  /* 0x000058001c187984 */ /* 0x000f220000000800 */
[----:B------:R-:W-:-:S03]  /*0ec0*/  IMAD.IADD R0, R0, 0x1, R10 ;  /* 0x0000000100007824 */ /* 0x000fc600078e020a */
[----:B-----5:R5:W-:Y:S01]  /*0ed0*/  STG.E desc[UR8][R4.64], R13 ;  /* 0x0000000d04007986 */ /* 0x020be2000c101908 */
[C---:B0-----:R-:W-:Y:S01]  /*0ee0*/  IMAD.WIDE.U32 R8, R0.reuse, 0x4, R2 ;  /* 0x0000000400087825 */ /* 0x041fe200078e0002 */
[----:B------:R-:W0:Y:S02]  /*0ef0*/  F2I.TRUNC.NTZ R25, R25 ;  /* 0x0000001900197305 */ /* 0x000e24000020f100 */
[----:B------:R-:W4:Y:S01]  /*0f00*/  LDS R23, [R28+0x5c] ;  /* 0x00005c001c177984 */ /* 0x000f220000000800 */
[----:B-----5:R-:W-:-:S03]  /*0f10*/  IADD3 R5, PT, PT, R0, R10, RZ ;  /* 0x0000000a00057210 */ /* 0x020fc60007ffe0ff */
[----:B--2---:R-:W-:Y:S02]  /*0f20*/  STG.E desc[UR8][R8.64], R14 ;  /* 0x0000000e08007986 */ /* 0x004fe4000c101908 */
[C-C-:B------:R-:W-:Y:S01]  /*0f30*/  IMAD.WIDE.U32 R6, R5.reuse, 0x4, R2.reuse ;  /* 0x0000000405067825 */ /* 0x140fe200078e0002 */
[----:B------:R-:W-:Y:S01]  /*0f40*/  IADD3 R5, PT, PT, R5, R10, RZ ;  /* 0x0000000a05057210 */ /* 0x000fe20007ffe0ff */
[----:B------:R-:W2:Y:S01]  /*0f50*/  F2I.TRUNC.NTZ R11, R11 ;  /* 0x0000000b000b7305 */ /* 0x000ea2000020f100 */
[----:B------:R-:W5:Y:S04]  /*0f60*/  LDS R0, [R28+0x60] ;  /* 0x000060001c007984 */ /* 0x000f680000000800 */
[----:B---3--:R3:W-:Y:S01]  /*0f70*/  STG.E desc[UR8][R6.64], R29 ;  /* 0x0000001d06007986 */ /* 0x0087e2000c101908 */
[----:B------:R-:W-:-:S02]  /*0f80*/  IMAD.WIDE.U32 R12, R5, 0x4, R2 ;  /* 0x00000004050c7825 */ /* 0x000fc400078e0002 */
[----:B------:R-:W4:Y:S01]  /*0f90*/  F2I.TRUNC.NTZ R19, R19 ;  /* 0x0000001300137305 */ /* 0x000f22000020f100 */
[----:B------:R-:W5:Y:S01]  /*0fa0*/  LDS R4, [R28+0x64] ;  /* 0x000064001c047984 */ /* 0x000f620000000800 */
[----:B---3--:R-:W-:-:S06]  /*0fb0*/  IADD3 R7, PT, PT, R5, R10, RZ ;  /* 0x0000000a05077210 */ /* 0x008fcc0007ffe0ff */
[----:B------:R-:W3:Y:S01]  /*0fc0*/  F2I.TRUNC.NTZ R21, R21 ;  /* 0x0000001500157305 */ /* 0x000ee2000020f100 */
[----:B-1----:R1:W-:Y:S01]  /*0fd0*/  STG.E desc[UR8][R12.64], R15 ;  /* 0x0000000f0c007986 */ /* 0x0023e2000c101908 */
[----:B------:R-:W-:-:S03]  /*0fe0*/  IMAD.IADD R14, R7, 0x1, R10 ;  /* 0x00000001070e7824 */ /* 0x000fc600078e020a */
[----:B------:R-:W5:Y:S01]  /*0ff0*/  LDS R5, [R28+0x68] ;  /* 0x000068001c057984 */ /* 0x000f620000000800 */
[----:B------:R-:W-:Y:S01]  /*1000*/  IMAD.WIDE.U32 R8, R7, 0x4, R2 ;  /* 0x0000000407087825 */ /* 0x000fe200078e0002 */
[-C--:B------:R-:W-:Y:S01]  /*1010*/  IADD3 R7, PT, PT, R14, R10.reuse, RZ ;  /* 0x0000000a0e077210 */ /* 0x080fe20007ffe0ff */
[----:B------:R-:W5:Y:S03]  /*1020*/  F2I.TRUNC.NTZ R27, R27 ;  /* 0x0000001b001b7305 */ /* 0x000f66000020f100 */
[----:B0-----:R0:W-:Y:S01]  /*1030*/  STG.E desc[UR8][R8.64], R25 ;  /* 0x0000001908007986 */ /* 0x0011e2000c101908 */
[----:B------:R-:W-:-:S03]  /*1040*/  IADD3 R29, PT, PT, R7, R10, RZ ;  /* 0x0000000a071d7210 */ /* 0x000fc60007ffe0ff */
[----:B------:R-:W5:Y:S02]  /*1050*/  LDS R6, [R28+0x6c] ;  /* 0x00006c001c067984 */ /* 0x000f640000000800 */
[C---:B-1----:R-:W-:Y:S01]  /*1060*/  IMAD.WIDE.U32 R12, R29.reuse, 0x4, R2 ;  /* 0x000000041d0c7825 */ /* 0x042fe200078e0002 */
[----:B------:R-:W-:-:S03]  /*1070*/  IADD3 R29, PT, PT, R29, R10, RZ ;  /* 0x0000000a1d1d7210 */ /* 0x000fc60007ffe0ff */
[----:B0-----:R-:W-:-:S04]  /*1080*/  IMAD.WIDE.U32 R8, R14, 0x4, R2 ;  /* 0x000000040e087825 */ /* 0x001fc800078e0002 */
[----:B------:R-:W-:Y:S01]  /*1090*/  IMAD.WIDE.U32 R14, R7, 0x4, R2 ;  /* 0x00000004070e7825 */ /* 0x000fe200078e0002 */
[----:B--2---:R-:W-:Y:S04]  /*10a0*/  STG.E desc[UR8][R8.64], R11 ;  /* 0x0000000b08007986 */ /* 0x004fe8000c101908 */
[----:B----4-:R-:W-:Y:S04]  /*10b0*/  STG.E desc[UR8][R14.64], R19 ;  /* 0x000000130e007986 */ /* 0x010fe8000c101908 */
[----:B---3--:R0:W-:Y:S01]  /*10c0*/  STG.E desc[UR8][R12.64], R21 ;  /* 0x000000150c007986 */ /* 0x0081e2000c101908 */
[----:B------:R-:W1:Y:S03]  /*10d0*/  F2I.TRUNC.NTZ R17, R17 ;  /* 0x0000001100117305 */ /* 0x000e66000020f100 */
[----:B------:R-:W2:Y:S04]  /*10e0*/  LDS R7, [R28+0x70] ;  /* 0x000070001c077984 */ /* 0x000ea80000000800 */
[----:B------:R-:W3:Y:S01]  /*10f0*/  LDS R8, [R28+0x74] ;  /* 0x000074001c087984 */ /* 0x000ee20000000800 */
[----:B0-----:R-:W-:-:S03]  /*1100*/  IMAD.IADD R13, R29, 0x1, R10 ;  /* 0x000000011d0d7824 */ /* 0x001fc600078e020a */
[----:B------:R-:W0:Y:S02]  /*1110*/  LDS R9, [R28+0x78] ;  /* 0x000078001c097984 */ /* 0x000e240000000800 */
[----:B------:R-:W-:-:S04]  /*1120*/  IADD3 R25, PT, PT, R13, R10, RZ ;  /* 0x0000000a0d197210 */ /* 0x000fc80007ffe0ff */
[----:B------:R-:W-:Y:S01]  /*1130*/  IADD3 R11, PT, PT, R25, R10, RZ ;  /* 0x0000000a190b7210 */ /* 0x000fe20007ffe0ff */
[----:B------:R-:W-:-:S03]  /*1140*/  IMAD.WIDE.U32 R14, R29, 0x4, R2 ;  /* 0x000000041d0e7825 */ /* 0x000fc600078e0002 */
[-C--:B------:R-:W-:Y:S01]  /*1150*/  IADD3 R21, PT, PT, R11, R10.reuse, RZ ;  /* 0x0000000a0b157210 */ /* 0x080fe20007ffe0ff */
[----:B------:R-:W-:Y:S01]  /*1160*/  IMAD.WIDE.U32 R12, R13, 0x4, R2 ;  /* 0x000000040d0c7825 */ /* 0x000fe200078e0002 */
[----:B-----5:R-:W-:Y:S03]  /*1170*/  STG.E desc[UR8][R14.64], R27 ;  /* 0x0000001b0e007986 */ /* 0x020fe6000c101908 */
[----:B------:R-:W-:Y:S01]  /*1180*/  IMAD.IADD R19, R21, 0x1, R10 ;  /* 0x0000000115137824 */ /* 0x000fe200078e020a */
[----:B-1----:R1:W-:Y:S01]  /*1190*/  STG.E desc[UR8][R12.64], R17 ;  /* 0x000000110c007986 */ /* 0x0023e2000c101908 */
[----:B------:R-:W4:Y:S01]  /*11a0*/  F2I.TRUNC.NTZ R26, R26 ;  /* 0x0000001a001a7305 */ /* 0x000f22000020f100 */
[----:B-1----:R-:W-:Y:S02]  /*11b0*/  IMAD.WIDE.U32 R12, R25, 0x4, R2 ;  /* 0x00000004190c7825 */ /* 0x002fe400078e0002 */
[-C--:B------:R-:W-:Y:S01]  /*11c0*/  IADD3 R17, PT, PT, R19, R10.reuse, RZ ;  /* 0x0000000a13117210 */ /* 0x080fe20007ffe0ff */
[----:B------:R-:W1:Y:S04]  /*11d0*/  LDS R25, [R28+0x7c] ;  /* 0x00007c001c197984 */ /* 0x000e680000000800 */
[----:B------:R-:W5:Y:S01]  /*11e0*/  F2I.TRUNC.NTZ R22, R22 ;  /* 0x0000001600167305 */ /* 0x000f62000020f100 */
[----:B------:R-:W-:-:S04]  /*11f0*/  IADD3 R27, PT, PT, R17, R10, RZ ;  /* 0x0000000a111b7210 */ /* 0x000fc80007ffe0ff */
[----:B------:R-:W-:-:S03]  /*1200*/  IADD3 R29, PT, PT, R27, R10, RZ ;  /* 0x0000000a1b1d7210 */ /* 0x000fc60007ffe0ff */
[----:B------:R-:W2:Y:S01]  /*1210*/  F2I.TRUNC.NTZ R20, R20 ;  /* 0x0000001400147305 */ /* 0x000ea2000020f100 */
[----:B------:R-:W-:Y:S01]  /*1220*/  IMAD.WIDE.U32 R14, R11, 0x4, R2 ;  /* 0x000000040b0e7825 */ /* 0x000fe200078e0002 */
[----:B----4-:R4:W-:Y:S03]  /*1230*/  STG.E desc[UR8][R12.64], R26 ;  /* 0x0000001a0c007986 */ /* 0x0109e6000c101908 */
[----:B------:R-:W-:-:S03]  /*1240*/  IMAD.IADD R11, R29, 0x1, R10 ;  /* 0x000000011d0b7824 */ /* 0x000fc600078e020a */
[----:B------:R-:W3:Y:S01]  /*1250*/  F2I.TRUNC.NTZ R18, R18 ;  /* 0x0000001200127305 */ /* 0x000ee2000020f100 */
[----:B-----5:R5:W-:Y:S01]  /*1260*/  STG.E desc[UR8][R14.64], R22 ;  /* 0x000000160e007986 */ /* 0x020be2000c101908 */
[----:B----4-:R-:W-:Y:S01]  /*1270*/  IMAD.WIDE.U32 R12, R21, 0x4, R2 ;  /* 0x00000004150c7825 */ /* 0x010fe200078e0002 */
[----:B------:R-:W-:-:S05]  /*1280*/  IADD3 R21, PT, PT, R11, R10, RZ ;  /* 0x0000000a0b157210 */ /* 0x000fca0007ffe0ff */
[----:B------:R-:W4:Y:S01]  /*1290*/  F2I.TRUNC.NTZ R16, R16 ;  /* 0x0000001000107305 */ /* 0x000f22000020f100 */
[----:B-----5:R-:W-:Y:S01]  /*12a0*/  IMAD.WIDE.U32 R14, R19, 0x4, R2 ;  /* 0x00000004130e7825 */ /* 0x020fe200078e0002 */
[----:B------:R-:W-:-:S06]  /*12b0*/  IADD3 R19, PT, PT, R21, R10, RZ ;  /* 0x0000000a15137210 */ /* 0x000fcc0007ffe0ff */
[----:B------:R-:W5:Y:S01]  /*12c0*/  F2I.TRUNC.NTZ R24, R24 ;  /* 0x0000001800187305 */ /* 0x000f62000020f100 */
[----:B--2---:R2:W-:Y:S07]  /*12d0*/  STG.E desc[UR8][R12.64], R20 ;  /* 0x000000140c007986 */ /* 0x0045ee000c101908 */
[----:B------:R-:W0:Y:S01]  /*12e0*/  F2I.TRUNC.NTZ R23, R23 ;  /* 0x0000001700177305 */ /* 0x000e22000020f100 */
[--C-:B--2---:R-:W-:Y:S01]  /*12f0*/  IMAD.WIDE.U32 R12, R17, 0x4, R2.reuse ;  /* 0x00000004110c7825 */ /* 0x104fe200078e0002 */
[----:B------:R-:W-:Y:S01]  /*1300*/  IADD3 R17, PT, PT, R19, R10, RZ ;  /* 0x0000000a13117210 */ /* 0x000fe20007ffe0ff */
[----:B---3--:R2:W-:Y:S05]  /*1310*/  STG.E desc[UR8][R14.64], R18 ;  /* 0x000000120e007986 */ /* 0x0085ea000c101908 */
[----:B------:R-:W3:Y:S01]  /*1320*/  F2I.TRUNC.NTZ R0, R0 ;  /* 0x0000000000007305 */ /* 0x000ee2000020f100 */
[--C-:B------:R-:W-:Y:S01]  /*1330*/  IMAD.WIDE.U32 R26, R27, 0x4, R2.reuse ;  /* 0x000000041b1a7825 */ /* 0x100fe200078e0002 */
[----:B----4-:R4:W-:Y:S03]  /*1340*/  STG.E desc[UR8][R12.64], R16 ;  /* 0x000000100c007986 */ /* 0x0109e6000c101908 */
[----:B------:R-:W-:-:S03]  /*1350*/  IMAD.WIDE.U32 R28, R29, 0x4, R2 ;  /* 0x000000041d1c7825 */ /* 0x000fc600078e0002 */
[----:B------:R-:W3:Y:S01]  /*1360*/  F2I.TRUNC.NTZ R4, R4 ;  /* 0x0000000400047305 */ /* 0x000ee2000020f100 */
[----:B--2---:R-:W-:Y:S01]  /*1370*/  IMAD.IADD R15, R17, 0x1, R10 ;  /* 0x00000001110f7824 */ /* 0x004fe200078e020a */
[----:B-----5:R-:W-:Y:S06]  /*1380*/  STG.E desc[UR8][R26.64], R24 ;  /* 0x000000181a007986 */ /* 0x020fec000c101908 */
[----:B------:R-:W2:Y:S01]  /*1390*/  F2I.TRUNC.NTZ R5, R5 ;  /* 0x0000000500057305 */ /* 0x000ea2000020f100 */
[----:B----4-:R-:W-:Y:S01]  /*13a0*/  IADD3 R13, PT, PT, R15, R10, RZ ;  /* 0x0000000a0f0d7210 */ /* 0x010fe20007ffe0ff */
[----:B0-----:R0:W-:Y:S06]  /*13b0*/  STG.E desc[UR8][R28.64], R23 ;  /* 0x000000171c007986 */ /* 0x0011ec000c101908 */
[----:B------:R-:W4:Y:S01]  /*13c0*/  F2I.TRUNC.NTZ R6, R6 ;  /* 0x0000000600067305 */ /* 0x000f22000020f100 */
[----:B------:R-:W-:-:S07]  /*13d0*/  IMAD.WIDE.U32 R20, R21, 0x4, R2 ;  /* 0x0000000415147825 */ /* 0x000fce00078e0002 */
[----:B------:R-:W5:Y:S01]  /*13e0*/  F2I.TRUNC.NTZ R7, R7 ;  /* 0x0000000700077305 */ /* 0x000f62000020f100 */
[----:B0-----:R-:W-:Y:S01]  /*13f0*/  IMAD.WIDE.U32 R22, R11, 0x4, R2 ;  /* 0x000000040b167825 */ /* 0x001fe200078e0002 */
[----:B------:R-:W-:-:S06]  /*1400*/  IADD3 R11, PT, PT, R13, R10, RZ ;  /* 0x0000000a0d0b7210 */ /* 0x000fcc0007ffe0ff */
[----:B------:R-:W0:Y:S01]  /*1410*/  F2I.TRUNC.NTZ R8, R8 ;  /* 0x0000000800087305 */ /* 0x000e22000020f100 */
[----:B------:R-:W-:Y:S01]  /*1420*/  IMAD.WIDE.U32 R18, R19, 0x4, R2 ;  /* 0x0000000413127825 */ /* 0x000fe200078e0002 */
[----:B------:R-:W-:-:S06]  /*1430*/  IADD3 R27, PT, PT, R11, R10, RZ ;  /* 0x0000000a0b1b7210 */ /* 0x000fcc0007ffe0ff */
[----:B------:R-:W0:Y:S01]  /*1440*/  F2I.TRUNC.NTZ R9, R9 ;  /* 0x0000000900097305 */ /* 0x000e22000020f100 */
[----:B------:R-:W-:-:S07]  /*1450*/  IMAD.WIDE.U32 R16, R17, 0x4, R2 ;  /* 0x0000000411107825 */ /* 0x000fce00078e0002 */
[----:B-1----:R-:W1:Y:S01]  /*1460*/  F2I.TRUNC.NTZ R25, R25 ;  /* 0x0000001900197305 */ /* 0x002e62000020f100 */
[--C-:B------:R-:W-:Y:S01]  /*1470*/  IMAD.WIDE.U32 R14, R15, 0x4, R2.reuse ;  /* 0x000000040f0e7825 */ /* 0x100fe200078e0002 */
[----:B---3--:R-:W-:Y:S03]  /*1480*/  STG.E desc[UR8][R22.64], R0 ;  /* 0x0000000016007986 */ /* 0x008fe6000c101908 */
[--C-:B------:R-:W-:Y:S01]  /*1490*/  IMAD.WIDE.U32 R12, R13, 0x4, R2.reuse ;  /* 0x000000040d0c7825 */ /* 0x100fe200078e0002 */
[----:B------:R-:W-:Y:S03]  /*14a0*/  STG.E desc[UR8][R20.64], R4 ;  /* 0x0000000414007986 */ /* 0x000fe6000c101908 */
[--C-:B------:R-:W-:Y:S01]  /*14b0*/  IMAD.WIDE.U32 R10, R11, 0x4, R2.reuse ;  /* 0x000000040b0a7825 */ /* 0x100fe200078e0002 */
[----:B--2---:R-:W-:Y:S03]  /*14c0*/  STG.E desc[UR8][R18.64], R5 ;  /* 0x0000000512007986 */ /* 0x004fe6000c101908 */
[----:B------:R-:W-:Y:S01]  /*14d0*/  IMAD.WIDE.U32 R2, R27, 0x4, R2 ;  /* 0x000000041b027825 */ /* 0x000fe200078e0002 */
[----:B----4-:R-:W-:Y:S04]  /*14e0*/  STG.E desc[UR8][R16.64], R6 ;  /* 0x0000000610007986 */ /* 0x010fe8000c101908 */
[----:B-----5:R-:W-:Y:S04]  /*14f0*/  STG.E desc[UR8][R14.64], R7 ;  /* 0x000000070e007986 */ /* 0x020fe8000c101908 */
[----:B0-----:R-:W-:Y:S04]  /*1500*/  STG.E desc[UR8][R12.64], R8 ;  /* 0x000000080c007986 */ /* 0x001fe8000c101908 */
[----:B------:R-:W-:Y:S04]  /*1510*/  STG.E desc[UR8][R10.64], R9 ;  /* 0x000000090a007986 */ /* 0x000fe8000c101908 */
[----:B-1----:R-:W-:Y:S01]  /*1520*/  STG.E desc[UR8][R2.64], R25 ;  /* 0x0000001902007986 */ /* 0x002fe2000c101908 */
[----:B------:R-:W-:Y:S05]  /*1530*/  EXIT ;  /* 0x000000000000794d */ /* 0x000fea0003800000 */
.L_x_1:
        /* <DEDUP_REMOVED lines=12> */
.L_x_41:


//--------------------- .text._Z18sharedMemTransposePiS_ii --------------------------
	.section	.text._Z18sharedMemTransposePiS_ii,"ax",@progbits
	.align	128
        .global         _Z18sharedMemTransposePiS_ii
        .type           _Z18sharedMemTransposePiS_ii,@function
        .size           _Z18sharedMemTransposePiS_ii,(.L_x_42 - _Z18sharedMemTransposePiS_ii)
        .other          _Z18sharedMemTransposePiS_ii,@"STO_CUDA_ENTRY STV_DEFAULT"
_Z18sharedMemTransposePiS_ii:
.text._Z18sharedMemTransposePiS_ii:
[----:B------:R-:W0:Y:S01]  /*0000*/  LDC R1, c[0x0][0x37c] ;  /* 0x0000df00ff017b82 */ /* 0x000e220000000800 */
[----:B------:R-:W1:Y:S01]  /*0010*/  S2R R25, SR_TID.Y ;  /* 0x0000000000197919 */ /* 0x000e620000002200 */
[----:B------:R-:W2:Y:S06]  /*0020*/  LDCU UR5, c[0x0][0x2fc] ;  /* 0x00005f80ff0577ac */ /* 0x000eac0008000800 */
[----:B------:R-:W3:Y:S01]  /*0030*/  S2UR UR38, SR_CTAID.X ;  /* 0x00000000002679c3 */ /* 0x000ee20000002500 */
[----:B0-----:R-:W-:Y:S01]  /*0040*/  VIADD R1, R1, 0xfffffff8 ;  /* 0xfffffff801017836 */ /* 0x001fe20000000000 */
[----:B------:R-:W0:Y:S01]  /*0050*/  S2R R4, SR_TID.X ;  /* 0x0000000000047919 */ /* 0x000e220000002100 */
[----:B------:R-:W3:Y:S01]  /*0060*/  LDCU UR4, c[0x0][0x360] ;  /* 0x00006c00ff0477ac */ /* 0x000ee20008000800 */
[----:B------:R-:W4:Y:S04]  /*0070*/  LDCU.64 UR8, c[0x0][0x390] ;  /* 0x00007200ff0877ac */ /* 0x000f280008000a00 */
[----:B------:R-:W1:Y:S01]  /*0080*/  S2UR UR6, SR_CTAID.Y ;  /* 0x00000000000679c3 */ /* 0x000e620000002600 */
[----:B------:R-:W5:Y:S07]  /*0090*/  LDCU.64 UR36, c[0x0][0x358] ;  /* 0x00006b00ff2477ac */ /* 0x000f6e0008000a00 */
[----:B------:R-:W1:Y:S01]  /*00a0*/  LDC R0, c[0x0][0x364] ;  /* 0x0000d900ff007b82 */ /* 0x000e620000000800 */
[----:B---3--:R-:W-:Y:S01]  /*00b0*/  UIMAD UR38, UR38, UR4, URZ ;  /* 0x00000004262672a4 */ /* 0x008fe2000f8e02ff */
[----:B-1----:R-:W-:-:S05]  /*00c0*/  IMAD R5, R0, UR6, R25 ;  /* 0x0000000600057c24 */ /* 0x002fca000f8e0219 */
[----:B0-----:R-:W-:Y:S01]  /*00d0*/  VIADD R0, R4, UR38 ;  /* 0x0000002604007c36 */ /* 0x001fe20008000000 */
[----:B----4-:R-:W-:-:S04]  /*00e0*/  ISETP.GE.AND P0, PT, R5, UR9, PT ;  /* 0x0000000905007c0c */ /* 0x010fc8000bf06270 */
[----:B------:R-:W-:-:S13]  /*00f0*/  ISETP.GE.OR P0, PT, R0, UR8, P0 ;  /* 0x0000000800007c0c */ /* 0x000fda0008706670 */
[----:B------:R-:W0:Y:S01]  /*0100*/  @!P0 LDC.64 R2, c[0x0][0x380] ;  /* 0x0000e000ff028b82 */ /* 0x000e220000000a00 */
[----:B------:R-:W-:-:S04]  /*0110*/  @!P0 IMAD R5, R5, UR8, R0 ;  /* 0x0000000805058c24 */ /* 0x000fc8000f8e0200 */
[----:B0-----:R-:W-:-:S06]  /*0120*/  @!P0 IMAD.WIDE R2, R5, 0x4, R2 ;  /* 0x0000000405028825 */ /* 0x001fcc00078e0202 */
[----:B-----5:R-:W3:Y:S01]  /*0130*/  @!P0 LDG.E R2, desc[UR36][R2.64] ;  /* 0x0000002402028981 */ /* 0x020ee2000c1e1900 */
[----:B------:R-:W-:Y:S01]  /*0140*/  @!P0 MOV R0, 0x400 ;  /* 0x0000040000008802 */ /* 0x000fe20000000f00 */
[----:B------:R-:W0:Y:S01]  /*0150*/  LDCU UR4, c[0x0][0x2f8] ;  /* 0x00005f00ff0477ac */ /* 0x000e220008000800 */
[----:B------:R-:W-:Y:S01]  /*0160*/  BSSY.RECONVERGENT B6, `(.L_x_2) ;  /* 0x000015f000067945 */ /* 0x000fe20003800200 */
[----:B------:R-:W1:Y:S01]  /*0170*/  @!P0 S2R R5, SR_CgaCtaId ;  /* 0x0000000000058919 */ /* 0x000e620000008800 */
[----:B0-----:R-:W-:-:S05]  /*0180*/  IADD3 R22, P1, PT, R1, UR4, RZ ;  /* 0x0000000401167c10 */ /* 0x001fca000ff3e0ff */
[----:B--2---:R-:W-:Y:S01]  /*0190*/  IMAD.X R19, RZ, RZ, UR5, P1 ;  /* 0x00000005ff137e24 */ /* 0x004fe200088e06ff */
[----:B-1----:R-:W-:-:S04]  /*01a0*/  @!P0 LEA R0, R5, R0, 0x18 ;  /* 0x0000000005008211 */ /* 0x002fc800078ec0ff */
[----:B------:R-:W-:-:S05]  /*01b0*/  @!P0 LEA R0, R25, R0, 0x7 ;  /* 0x0000000019008211 */ /* 0x000fca00078e38ff */
[----:B------:R-:W-:-:S05]  /*01c0*/  @!P0 IMAD R5, R4, 0x4, R0 ;  /* 0x0000000404058824 */ /* 0x000fca00078e0200 */
[----:B---3--:R0:W-:Y:S01]  /*01d0*/  @!P0 STS [R5], R2 ;  /* 0x0000000205008388 */ /* 0x0081e20000000800 */
[----:B------:R-:W-:Y:S01]  /*01e0*/  BAR.SYNC.DEFER_BLOCKING 0x0 ;  /* 0x0000000000007b1d */ /* 0x000fe20000010000 */
[----:B------:R-:W-:-:S13]  /*01f0*/  LOP3.LUT P0, RZ, R4, R25, RZ, 0xfc, !PT ;  /* 0x0000001904ff7212 */ /* 0x000fda000780fcff */
[----:B0-----:R-:W-:Y:S05]  /*0200*/  @P0 BRA `(.L_x_3) ;  /* 0x0000001400500947 */ /* 0x001fea0003800000 */
[----:B------:R-:W0:Y:S01]  /*0210*/  S2R R0, SR_CgaCtaId ;  /* 0x0000000000007919 */ /* 0x000e220000008800 */
[----:B------:R-:W-:Y:S01]  /*0220*/  MOV R23, 0x400 ;  /* 0x0000040000177802 */ /* 0x000fe20000000f00 */
[----:B------:R-:W-:-:S03]  /*0230*/  HFMA2 R24, -RZ, RZ, 0, 3.814697265625e-06 ;  /* 0x00000040ff187431 */ /* 0x000fc600000001ff */
[----:B0-----:R-:W-:-:S07]  /*0240*/  LEA R23, R0, R23, 0x18 ;  /* 0x0000001700177211 */ /* 0x001fce00078ec0ff */
.L_x_37:
[----:B------:R-:W-:Y:S01]  /*0250*/  IMAD.IADD R18, R23, 0x1, R24 ;  /* 0x0000000117127824 */ /* 0x000fe200078e0218 */
[----:B------:R-:W0:Y:S01]  /*0260*/  LDCU UR4, c[0x0][0x2f8] ;  /* 0x00005f00ff0477ac */ /* 0x000e220008000800 */
[----:B------:R-:W-:Y:S01]  /*0270*/  MOV R17, 0x10 ;  /* 0x0000001000117802 */ /* 0x000fe20000000f00 */
[----:B------:R-:W-:Y:S01]  /*0280*/  IMAD.MOV.U32 R7, RZ, RZ, R19 ;  /* 0x000000ffff077224 */ /* 0x000fe200078e0013 */
[----:B------:R-:W-:Y:S01]  /*0290*/  IADD3 R24, PT, PT, R24, 0x80, RZ ;  /* 0x0000008018187810 */ /* 0x000fe20007ffe0ff */
[----:B------:R-:W1:Y:S01]  /*02a0*/  LDS R9, [R18+-0x40] ;  /* 0xffffc00012097984 */ /* 0x000e620000000800 */
[----:B------:R2:W3:Y:S01]  /*02b0*/  LDC.64 R2, c[0x4][R17] ;  /* 0x0100000011027b82 */ /* 0x0004e20000000a00 */
[----:B------:R-:W-:Y:S02]  /*02c0*/  MOV R6, R22 ;  /* 0x0000001600067202 */ /* 0x000fe40000000f00 */
[----:B------:R-:W-:-:S04]  /*02d0*/  ISETP.NE.AND P0, PT, R24, 0x1040, PT ;  /* 0x000010401800780c */ /* 0x000fc80003f05270 */
[----:B------:R-:W-:Y:S01]  /*02e0*/  P2R R0, PR, RZ, 0x1 ;  /* 0x00000001ff007803 */ /* 0x000fe20000000000 */
[----:B0-----:R-:W-:Y:S01]  /*02f0*/  VIADD R16, R22, -UR4 ;  /* 0x8000000416107c36 */ /* 0x001fe20008000000 */
[----:B------:R-:W0:Y:S02]  /*0300*/  LDCU.64 UR4, c[0x4][URZ] ;  /* 0x01000000ff0477ac */ /* 0x000e240008000a00 */
[----:B0-----:R-:W-:Y:S02]  /*0310*/  IMAD.U32 R4, RZ, RZ, UR4 ;  /* 0x00000004ff047e24 */ /* 0x001fe4000f8e00ff */
[----:B------:R-:W-:Y:S01]  /*0320*/  IMAD.U32 R5, RZ, RZ, UR5 ;  /* 0x00000005ff057e24 */ /* 0x000fe2000f8e00ff */
[----:B-1----:R2:W-:Y:S06]  /*0330*/  STL [R16], R9 ;  /* 0x0000000910007387 */ /* 0x0025ec0000100800 */
[----:B------:R-:W-:-:S07]  /*0340*/  LEPC R20, `(.L_x_4) ;  /* 0x000000001014794e */ /* 0x000fce0000000000 */
[----:B--23--:R-:W-:Y:S05]  /*0350*/  CALL.ABS.NOINC R2 ;  /* 0x0000000002007343 */ /* 0x00cfea0003c00000 */
.L_x_4:
[----:B------:R-:W0:Y:S01]  /*0360*/  LDS R9, [R18+-0x3c] ;  /* 0xffffc40012097984 */ /* 0x000e220000000800 */
[----:B------:R1:W2:Y:S01]  /*0370*/  LDC.64 R2, c[0x4][R17] ;  /* 0x0100000011027b82 */ /* 0x0002a20000000a00 */
[----:B------:R-:W3:Y:S01]  /*0380*/  LDCU.64 UR4, c[0x4][URZ] ;  /* 0x01000000ff0477ac */ /* 0x000ee20008000a00 */
[----:B------:R-:W-:Y:S02]  /*0390*/  IMAD.MOV.U32 R6, RZ, RZ, R22 ;  /* 0x000000ffff067224 */ /* 0x000fe400078e0016 */
[----:B------:R-:W-:Y:S02]  /*03a0*/  IMAD.MOV.U32 R7, RZ, RZ, R19 ;  /* 0x000000ffff077224 */ /* 0x000fe400078e0013 */
[----:B---3--:R-:W-:Y:S01]  /*03b0*/  IMAD.U32 R4, RZ, RZ, UR4 ;  /* 0x00000004ff047e24 */ /* 0x008fe2000f8e00ff */
[----:B------:R-:W-:Y:S01]  /*03c0*/  MOV R5, UR5 ;  /* 0x0000000500057c02 */ /* 0x000fe20008000f00 */
[----:B0-----:R1:W-:Y:S06]  /*03d0*/  STL [R16], R9 ;  /* 0x0000000910007387 */ /* 0x0013ec0000100800 */
[----:B------:R-:W-:-:S07]  /*03e0*/  LEPC R20, `(.L_x_5) ;  /* 0x000000001014794e */ /* 0x000fce0000000000 */
[----:B-12---:R-:W-:Y:S05]  /*03f0*/  CALL.ABS.NOINC R2 ;  /* 0x0000000002007343 */ /* 0x006fea0003c00000 */
.L_x_5:
[----:B------:R-:W0:Y:S01]  /*0400*/  LDS R9, [R18+-0x38] ;  /* 0xffffc80012097984 */ /* 0x000e220000000800 */
[----:B------:R1:W2:Y:S01]  /*0410*/  LDC.64 R2, c[0x4][R17] ;  /* 0x0100000011027b82 */ /* 0x0002a20000000a00 */
[----:B------:R-:W3:Y:S01]  /*0420*/  LDCU.64 UR4, c[0x4][URZ] ;  /* 0x01000000ff0477ac */ /* 0x000ee20008000a00 */
[----:B------:R-:W-:Y:S01]  /*0430*/  IMAD.MOV.U32 R6, RZ, RZ, R22 ;  /* 0x000000ffff067224 */ /* 0x000fe200078e0016 */
[----:B------:R-:W-:Y:S02]  /*0440*/  MOV R7, R19 ;  /* 0x0000001300077202 */ /* 0x000fe40000000f00 */
[----:B---3--:R-:W-:Y:S01]  /*0450*/  MOV R4, UR4 ;  /* 0x0000000400047c02 */ /* 0x008fe20008000f00 */
[----:B------:R-:W-:Y:S01]  /*0460*/  IMAD.U32 R5, RZ, RZ, UR5 ;  /* 0x00000005ff057e24 */ /* 0x000fe2000f8e00ff */
[----:B0-----:R1:W-:Y:S06]  /*0470*/  STL [R16], R9 ;  /* 0x0000000910007387 */ /* 0x0013ec0000100800 */
[----:B------:R-:W-:-:S07]  /*0480*/  LEPC R20, `(.L_x_6) ;  /* 0x000000001014794e */ /* 0x000fce0000000000 */
[----:B-12---:R-:W-:Y:S05]  /*0490*/  CALL.ABS.NOINC R2 ;  /* 0x0000000002007343 */ /* 0x006fea0003c00000 */
.L_x_6:
[----:B------:R-:W0:Y:S01]  /*04a0*/  LDS R9, [R18+-0x34] ;  /* 0xffffcc0012097984 */ /* 0x000e220000000800 */
[----:B------:R1:W2:Y:S01]  /*04b0*/  LDC.64 R2, c[0x4][R17] ;  /* 0x0100000011027b82 */ /* 0x0002a20000000a00 */
[----:B------:R-:W3:Y:S01]  /*04c0*/  LDCU.64 UR4, c[0x4][URZ] ;  /* 0x01000000ff0477ac */ /* 0x000ee20008000a00 */
[----:B------:R-:W-:Y:S01]  /*04d0*/  MOV R6, R22 ;  /* 0x0000001600067202 */ /* 0x000fe20000000f00 */
[----:B------:R-:W-:Y:S02]  /*04e0*/  IMAD.MOV.U32 R7, RZ, RZ, R19 ;  /* 0x000000ffff077224 */ /* 0x000fe400078e0013 */
[----:B---3--:R-:W-:Y:S02]  /*04f0*/  IMAD.U32 R4, RZ, RZ, UR4 ;  /* 0x00000004ff047e24 */ /* 0x008fe4000f8e00ff */
[----:B------:R-:W-:Y:S01]  /*0500*/  IMAD.U32 R5, RZ, RZ, UR5 ;  /* 0x00000005ff057e24 */ /* 0x000fe2000f8e00ff */
[----:B0-----:R1:W-:Y:S06]  /*0510*/  STL [R16], R9 ;  /* 0x0000000910007387 */ /* 0x0013ec0000100800 */
[----:B------:R-:W-:-:S07]  /*0520*/  LEPC R20, `(.L_x_7) ;  /* 0x000000001014794e */ /* 0x000fce0000000000 */
[----:B-12---:R-:W-:Y:S05]  /*0530*/  CALL.ABS.NOINC R2 ;  /* 0x0000000002007343 */ /* 0x006fea0003c00000 */
.L_x_7:
        /* <DEDUP_REMOVED lines=10> */
.L_x_8:
        /* <DEDUP_REMOVED lines=10> */
.L_x_9:
        /* <DEDUP_REMOVED lines=10> */
.L_x_10:
        /* <DEDUP_REMOVED lines=10> */
.L_x_11:
        /* <DEDUP_REMOVED lines=10> */
.L_x_12:
        /* <DEDUP_REMOVED lines=10> */
.L_x_13:
        /* <DEDUP_REMOVED lines=10> */
.L_x_14:
        /* <DEDUP_REMOVED lines=10> */
.L_x_15:
        /* <DEDUP_REMOVED lines=10> */
.L_x_16:
        /* <DEDUP_REMOVED lines=10> */
.L_x_17:
        /* <DEDUP_REMOVED lines=10> */
.L_x_18:
        /* <DEDUP_REMOVED lines=10> */
.L_x_19:
[----:B------:R-:W0:Y:S01]  /*0cc0*/  LDS R9, [R18] ;  /* 0x0000000012097984 */ /* 0x000e220000000800 */
        /* <DEDUP_REMOVED lines=9> */
.L_x_20:
[----:B------:R-:W0:Y:S01]  /*0d60*/  LDS R9, [R18+0x4] ;  /* 0x0000040012097984 */ /* 0x000e220000000800 */
        /* <DEDUP_REMOVED lines=9> */
.L_x_21:
[----:B------:R-:W0:Y:S01]  /*0e00*/  LDS R9, [R18+0x8] ;  /* 0x0000080012097984 */ /* 0x000e220000000800 */
        /* <DEDUP_REMOVED lines=9> */
.L_x_22:
[----:B------:R-:W0:Y:S01]  /*0ea0*/  LDS R9, [R18+0xc] ;  /* 0x00000c0012097984 */ /* 0x000e220000000800 */
        /* <DEDUP_REMOVED lines=9> */
.L_x_23:
        /* <DEDUP_REMOVED lines=10> */
.L_x_24:
        /* <DEDUP_REMOVED lines=10> */
.L_x_25:
        /* <DEDUP_REMOVED lines=10> */
.L_x_26:
        /* <DEDUP_REMOVED lines=10> */
.L_x_27:
        /* <DEDUP_REMOVED lines=10> */
.L_x_28:
        /* <DEDUP_REMOVED lines=10> */
.L_x_29:
        /* <DEDUP_REMOVED lines=10> */
.L_x_30:
        /* <DEDUP_REMOVED lines=10> */
.L_x_31:
[----:B------:R-:W0:Y:S01]  /*1440*/  LDS R9, [R18+0x30] ;  /* 0x0000300012097984 */ /* 0x000e220000000800 */
[----:B------:R1:W2:Y:S01]  /*1450*/  LDC.64 R2, c[0x4][R17] ;  /* 0x0100000011027b82 */ /* 0x0002a20000000a00 */
[----:B------:R-:W3:Y:S01]  /*1460*/  LDCU.64 UR4, c[0x4][URZ] ;  /* 0x01000000ff0477ac */ /* 0x000ee20008000a00 */
[----:B------:R-:W-:Y:S01]  /*1470*/  IMAD.MOV.U32 R6, RZ, RZ, R22 ;  /* 0x000000ffff067224 */ /* 0x000fe200078e0016 */
[----:B------:R-:W-:Y:S01]  /*1480*/  MOV R7, R19 ;  /* 0x0000001300077202 */ /* 0x000fe20000000f00 */
[----:B---3--:R-:W-:Y:S01]  /*1490*/  IMAD.U32 R4, RZ, RZ, UR4 ;  /* 0x00000004ff047e24 */ /* 0x008fe2000f8e00ff */
[----:B------:R-:W-:Y:S01]  /*14a0*/  MOV R5, UR5 ;  /* 0x0000000500057c02 */ /* 0x000fe20008000f00 */
[----:B0-----:R1:W-:Y:S06]  /*14b0*/  STL [R16], R9 ;  /* 0x0000000910007387 */ /* 0x0013ec0000100800 */
[----:B------:R-:W-:-:S07]  /*14c0*/  LEPC R20, `(.L_x_32) ;  /* 0x000000001014794e */ /* 0x000fce0000000000 */
[----:B-12---:R-:W-:Y:S05]  /*14d0*/  CALL.ABS.NOINC R2 ;  /* 0x0000000002007343 */ /* 0x006fea0003c00000 */
.L_x_32:
        /* <DEDUP_REMOVED lines=10> */
.L_x_33:
        /* <DEDUP_REMOVED lines=10> */
.L_x_34:
        /* <DEDUP_REMOVED lines=10> */
.L_x_35:
[----:B------:R0:W1:Y:S01]  /*16c0*/  LDC.64 R2, c[0x4][R17] ;  /* 0x0100000011027b82 */ /* 0x0000620000000a00 */
[----:B------:R-:W2:Y:S01]  /*16d0*/  LDCU.64 UR4, c[0x4][0x8] ;  /* 0x01000100ff0477ac */ /* 0x000ea20008000a00 */
[----:B------:R-:W-:Y:S01]  /*16e0*/  CS2R R6, SRZ ;  /* 0x0000000000067805 */ /* 0x000fe2000001ff00 */
[----:B--2---:R-:W-:Y:S01]  /*16f0*/  IMAD.U32 R4, RZ, RZ, UR4 ;  /* 0x00000004ff047e24 */ /* 0x004fe2000f8e00ff */
[----:B0-----:R-:W-:-:S07]  /*1700*/  MOV R5, UR5 ;  /* 0x0000000500057c02 */ /* 0x001fce0008000f00 */
[----:B------:R-:W-:-:S07]  /*1710*/  LEPC R20, `(.L_x_36) ;  /* 0x000000001014794e */ /* 0x000fce0000000000 */
[----:B-1----:R-:W-:Y:S05]  /*1720*/  CALL.ABS.NOINC R2 ;  /* 0x0000000002007343 */ /* 0x002fea0003c00000 */
.L_x_36:
[----:B------:R-:W-:-:S13]  /*1730*/  ISETP.NE.AND P6, PT, R24, 0x1040, PT ;  /* 0x000010401800780c */ /* 0x000fda0003fc5270 */
[----:B------:R-:W-:Y:S05]  /*1740*/  @P6 BRA `(.L_x_37) ;  /* 0xffffffe800c06947 */ /* 0x000fea000383ffff */
.L_x_3:
[----:B------:R-:W-:Y:S05]  /*1750*/  BSYNC.RECONVERGENT B6 ;  /* 0x0000000000067941 */ /* 0x000fea0003800200 */
.L_x_2:
[----:B------:R-:W0:Y:S01]  /*1760*/  S2R R3, SR_TID.X ;  /* 0x0000000000037919 */ /* 0x000e220000002100 */
[----:B------:R-:W0:Y:S01]  /*1770*/  S2UR UR4, SR_CTAID.Y ;  /* 0x00000000000479c3 */ /* 0x000e220000002600 */
[----:B------:R-:W-:-:S07]  /*1780*/  VIADD R5, R25, UR38 ;  /* 0x0000002619057c36 */ /* 0x000fce0008000000 */
[----:B------:R-:W0:Y:S08]  /*1790*/  LDC R0, c[0x0][0x364] ;  /* 0x0000d900ff007b82 */ /* 0x000e300000000800 */
[----:B------:R-:W1:Y:S01]  /*17a0*/  LDC.64 R6, c[0x0][0x390] ;  /* 0x0000e400ff067b82 */ /* 0x000e620000000a00 */
[----:B0-----:R-:W-:-:S05]  /*17b0*/  IMAD R0, R0, UR4, R3 ;  /* 0x0000000400007c24 */ /* 0x001fca000f8e0203 */
[----:B-1----:R-:W-:-:S04]  /*17c0*/  ISETP.GE.AND P0, PT, R0, R7, PT ;  /* 0x000000070000720c */ /* 0x002fc80003f06270 */
[----:B------:R-:W-:-:S13]  /*17d0*/  ISETP.GE.OR P0, PT, R5, R6, P0 ;  /* 0x000000060500720c */ /* 0x000fda0000706670 */
[----:B------:R-:W-:Y:S05]  /*17e0*/  @P0 EXIT ;  /* 0x000000000000094d */ /* 0x000fea0003800000 */
[----:B------:R-:W0:Y:S01]  /*17f0*/  S2UR UR5, SR_CgaCtaId ;  /* 0x00000000000579c3 */ /* 0x000e220000008800 */
[----:B------:R-:W-:Y:S01]  /*1800*/  UMOV UR4, 0x400 ;  /* 0x0000040000047882 */ /* 0x000fe20000000000 */
[----:B------:R-:W-:Y:S01]  /*1810*/  IMAD R5, R5, R7, R0 ;  /* 0x0000000705057224 */ /* 0x000fe200078e0200 */
[----:B0-----:R-:W-:-:S06]  /*1820*/  ULEA UR4, UR5, UR4, 0x18 ;  /* 0x0000000405047291 */ /* 0x001fcc000f8ec0ff */
[----:B------:R-:W-:-:S04]  /*1830*/  LEA R2, R3, UR4, 0x7 ;  /* 0x0000000403027c11 */ /* 0x000fc8000f8e38ff */
[----:B------:R-:W-:Y:S02]  /*1840*/  LEA R25, R25, R2, 0x2 ;  /* 0x0000000219197211 */ /* 0x000fe400078e10ff */
[----:B------:R-:W0:Y:S04]  /*1850*/  LDC.64 R2, c[0x0][0x388] ;  /* 0x0000e200ff027b82 */ /* 0x000e280000000a00 */
[----:B------:R-:W1:Y:S01]  /*1860*/  LDS R25, [R25] ;  /* 0x0000000019197984 */ /* 0x000e620000000800 */
[----:B0-----:R-:W-:-:S05]  /*1870*/  IMAD.WIDE R2, R5, 0x4, R2 ;  /* 0x0000000405027825 */ /* 0x001fca00078e0202 */
[----:B-1----:R-:W-:Y:S01]  /*1880*/  STG.E desc[UR36][R2.64], R25 ;  /* 0x0000001902007986 */ /* 0x002fe2000c101924 */
[----:B------:R-:W-:Y:S05]  /*1890*/  EXIT ;  /* 0x000000000000794d */ /* 0x000fea0003800000 */
.L_x_38:
        /* <DEDUP_REMOVED lines=14> */
.L_x_42:


//--------------------- .text._Z14naiveTransposePiS_ii --------------------------
	.section	.text._Z14naiveTransposePiS_ii,"ax",@progbits
	.align	128
        .global         _Z14naiveTransposePiS_ii
        .type           _Z14naiveTransposePiS_ii,@function
        .size           _Z14naiveTransposePiS_ii,(.L_x_43 - _Z14naiveTransposePiS_ii)
        .other          _Z14naiveTransposePiS_ii,@"STO_CUDA_ENTRY STV_DEFAULT"
_Z14naiveTransposePiS_ii:
.text._Z14naiveTransposePiS_ii:
[----:B------:R-:W-:Y:S01]  /*0000*/  LDC R1, c[0x0][0x37c] ;  /* 0x0000df00ff017b82 */ /* 0x000fe20000000800 */
[----:B------:R-:W0:Y:S07]  /*0010*/  S2R R2, SR_TID.Y ;  /* 0x0000000000027919 */ /* 0x000e2e0000002200 */
[----:B------:R-:W1:Y:S01]  /*0020*/  LDC R0, c[0x0][0x360] ;  /* 0x0000d800ff007b82 */ /* 0x000e620000000800 */
[----:B------:R-:W2:Y:S01]  /*0030*/  LDCU.64 UR6, c[0x0][0x390] ;  /* 0x00007200ff0677ac */ /* 0x000ea20008000a00 */
[----:B------:R-:W1:Y:S06]  /*0040*/  S2R R3, SR_TID.X ;  /* 0x0000000000037919 */ /* 0x000e6c0000002100 */
[----:B------:R-:W0:Y:S08]  /*0050*/  S2UR UR5, SR_CTAID.Y ;  /* 0x00000000000579c3 */ /* 0x000e300000002600 */
[----:B------:R-:W0:Y:S08]  /*0060*/  LDC R7, c[0x0][0x364] ;  /* 0x0000d900ff077b82 */ /* 0x000e300000000800 */
[----:B------:R-:W1:Y:S01]  /*0070*/  S2UR UR4, SR_CTAID.X ;  /* 0x00000000000479c3 */ /* 0x000e620000002500 */
[----:B0-----:R-:W-:-:S05]  /*0080*/  IMAD R7, R7, UR5, R2 ;  /* 0x0000000507077c24 */ /* 0x001fca000f8e0202 */
[----:B--2---:R-:W-:Y:S01]  /*0090*/  ISETP.GE.AND P0, PT, R7, UR7, PT ;  /* 0x0000000707007c0c */ /* 0x004fe2000bf06270 */
[----:B-1----:R-:W-:-:S05]  /*00a0*/  IMAD R0, R0, UR4, R3 ;  /* 0x0000000400007c24 */ /* 0x002fca000f8e0203 */
[----:B------:R-:W-:-:S13]  /*00b0*/  ISETP.GE.OR P0, PT, R0, UR6, P0 ;  /* 0x0000000600007c0c */ /* 0x000fda0008706670 */
[----:B------:R-:W-:Y:S05]  /*00c0*/  @P0 EXIT ;  /* 0x000000000000094d */ /* 0x000fea0003800000 */
[----:B------:R-:W0:Y:S01]  /*00d0*/  LDC.64 R2, c[0x0][0x380] ;  /* 0x0000e000ff027b82 */ /* 0x000e220000000a00 */
[----:B------:R-:W1:Y:S01]  /*00e0*/  LDCU.64 UR4, c[0x0][0x358] ;  /* 0x00006b00ff0477ac */ /* 0x000e620008000a00 */
[----:B------:R-:W-:-:S04]  /*00f0*/  IMAD R5, R0, UR7, R7 ;  /* 0x0000000700057c24 */ /* 0x000fc8000f8e0207 */
[----:B0-----:R-:W-:Y:S02]  /*0100*/  IMAD.WIDE R2, R5, 0x4, R2 ;  /* 0x0000000405027825 */ /* 0x001fe400078e0202 */
[----:B------:R-:W0:Y:S04]  /*0110*/  LDC.64 R4, c[0x0][0x388] ;  /* 0x0000e200ff047b82 */ /* 0x000e280000000a00 */
[----:B-1----:R-:W2:Y:S01]  /*0120*/  LDG.E R3, desc[UR4][R2.64] ;  /* 0x0000000402037981 */ /* 0x002ea2000c1e1900 */
[----:B------:R-:W-:-:S04]  /*0130*/  IMAD R7, R7, UR6, R0 ;  /* 0x0000000607077c24 */ /* 0x000fc8000f8e0200 */
[----:B0-----:R-:W-:-:S05]  /*0140*/  IMAD.WIDE R4, R7, 0x4, R4 ;  /* 0x0000000407047825 */ /* 0x001fca00078e0204 */
[----:B--2---:R-:W-:Y:S01]  /*0150*/  STG.E desc[UR4][R4.64], R3 ;  /* 0x0000000304007986 */ /* 0x004fe2000c101904 */
[----:B------:R-:W-:Y:S05]  /*0160*/  EXIT ;  /* 0x000000000000794d */ /* 0x000fea0003800000 */
.L_x_39:
        /* <DEDUP_REMOVED lines=9> */
.L_x_43:


//--------------------- .nv.global.init           --------------------------
	.section	.nv.global.init,"aw",@progbits
.nv.global.init:
	.type		$str$1,@object
	.size		$str$1,($str - $str$1)
$str$1:
        /*0000*/ 	.byte	0x0a, 0x00
	.type		$str,@object
	.size		$str,(.L_0 - $str)
$str:
        /*0002*/ 	.byte	0x25, 0x64, 0x20, 0x00
.L_0:


//--------------------- .nv.shared._Z19sharedMem2TransposePiS_ii --------------------------
	.section	.nv.shared._Z19sharedMem2TransposePiS_ii,"aw",@nobits
	.sectionflags	@""
	.align	4
.nv.shared._Z19sharedMem2TransposePiS_ii:
	.zero		5248


//--------------------- .nv.shared.reserved.0     --------------------------
	.section	.nv.shared.reserved.0,"aw",@nobits
	.weak		__nv_reservedSMEM_offset_0_alias
	.size		__nv_reservedSMEM_offset_0_alias, 0, 64
	.other		__nv_reservedSMEM_offset_0_alias,@"STO_CUDA_RESERVED_SHARED STV_DEFAULT"
__nv_reservedSMEM_offset_0_alias:
	.zero		0
	.zero		64


//--------------------- .nv.shared._Z22transposeGPUcoalescingPiiiS_ --------------------------
	.section	.nv.shared._Z22transposeGPUcoalescingPiiiS_,"aw",@nobits
	.sectionflags	@""
	.align	4
.nv.shared._Z22transposeGPUcoalescingPiiiS_:
	.zero		5248


//--------------------- .nv.shared._Z18sharedMemTransposePiS_ii --------------------------
	.section	.nv.shared._Z18sharedMemTransposePiS_ii,"aw",@nobits
	.sectionflags	@""
	.align	4
.nv.shared._Z18sharedMemTransposePiS_ii:
	.zero		5120


//--------------------- .nv.constant0._Z19sharedMem2TransposePiS_ii --------------------------
	.section	.nv.constant0._Z19sharedMem2TransposePiS_ii,"a",@progbits
	.sectionflags	@""
	.align	4
.nv.constant0._Z19sharedMem2TransposePiS_ii:
	.zero		920


//--------------------- .nv.constant0._Z22transposeGPUcoalescingPiiiS_ --------------------------
	.section	.nv.constant0._Z22transposeGPUcoalescingPiiiS_,"a",@progbits
	.sectionflags	@""
	.align	4
.nv.constant0._Z22transposeGPUcoalescingPiiiS_:
	.zero		920


//--------------------- .nv.constant0._Z18sharedMemTransposePiS_ii --------------------------
	.section	.nv.constant0._Z18sharedMemTransposePiS_ii,"a",@progbits
	.sectionflags	@""
	.align	4
.nv.constant0._Z18sharedMemTransposePiS_ii:
	.zero		920


//--------------------- .nv.constant0._Z14naiveTransposePiS_ii --------------------------
	.section	.nv.constant0._Z14naiveTransposePiS_ii,"a",@progbits
	.sectionflags	@""
	.align	4
.nv.constant0._Z14naiveTransposePiS_ii:
	.zero		920


//--------------------- SYMBOLS --------------------------

	.type		.nv.reservedSmem.offset0,@object
	.size		.nv.reservedSmem.offset0,0x4
	.type		.nv.reservedSmem.cap,@object
	.size		.nv.reservedSmem.cap,0x4
	.type		vprintf,@function
